//
// Generated by NVIDIA NVVM Compiler
//
// Compiler Build ID: CL-36424714
// Cuda compilation tools, release 13.0, V13.0.88
// Based on NVVM 20.0.0
//

.version 9.0
.target sm_100
.address_size 64

	// .globl	_Z17convolutionRowGPUPdS_S_i

.visible .entry _Z17convolutionRowGPUPdS_S_i(
	.param .u64 .ptr .align 1 _Z17convolutionRowGPUPdS_S_i_param_0,
	.param .u64 .ptr .align 1 _Z17convolutionRowGPUPdS_S_i_param_1,
	.param .u64 .ptr .align 1 _Z17convolutionRowGPUPdS_S_i_param_2,
	.param .u32 _Z17convolutionRowGPUPdS_S_i_param_3
)
{
	.reg .pred 	%p<52>;
	.reg .b32 	%r<69>;
	.reg .b64 	%rd<25>;
	.reg .b64 	%fd<87>;

	ld.param.u64 	%rd9, [_Z17convolutionRowGPUPdS_S_i_param_0];
	ld.param.u64 	%rd10, [_Z17convolutionRowGPUPdS_S_i_param_1];
	ld.param.u64 	%rd11, [_Z17convolutionRowGPUPdS_S_i_param_2];
	ld.param.u32 	%r33, [_Z17convolutionRowGPUPdS_S_i_param_3];
	cvta.to.global.u64 	%rd1, %rd11;
	cvta.to.global.u64 	%rd2, %rd10;
	mov.u32 	%r1, %ctaid.x;
	mov.u32 	%r2, %ntid.x;
	mov.u32 	%r3, %tid.x;
	mad.lo.s32 	%r4, %r1, %r2, %r3;
	mov.u32 	%r5, %nctaid.x;
	mul.lo.s32 	%r6, %r2, %r5;
	mov.u32 	%r34, %ctaid.y;
	mov.u32 	%r35, %ntid.y;
	mov.u32 	%r36, %tid.y;
	mad.lo.s32 	%r7, %r34, %r35, %r36;
	mad.lo.s32 	%r8, %r7, %r6, %r4;
	setp.lt.s32 	%p1, %r33, 0;
	mov.f64 	%fd82, 0d0000000000000000;
	@%p1 bra 	$L__BB0_39;
	neg.s32 	%r67, %r33;
	setp.lt.u32 	%p2, %r33, 4;
	mov.f64 	%fd82, 0d0000000000000000;
	@%p2 bra 	$L__BB0_21;
	shl.b32 	%r62, %r33, 1;
	sub.s32 	%r65, 3, %r33;
	and.b32  	%r37, %r62, -8;
	neg.s32 	%r64, %r37;
	mad.lo.s32 	%r38, %r5, %r7, %r1;
	mad.lo.s32 	%r39, %r2, %r38, %r3;
	sub.s32 	%r63, %r39, %r33;
	sub.s32 	%r61, %r4, %r33;
	mov.f64 	%fd82, 0d0000000000000000;
$L__BB0_3:
	.pragma "nounroll";
	setp.lt.s32 	%p3, %r61, 0;
	setp.ge.u32 	%p4, %r61, %r6;
	mul.wide.s32 	%rd12, %r62, 8;
	add.s64 	%rd3, %rd1, %rd12;
	mul.wide.s32 	%rd13, %r63, 8;
	add.s64 	%rd4, %rd2, %rd13;
	or.pred  	%p5, %p3, %p4;
	@%p5 bra 	$L__BB0_5;
	ld.global.f64 	%fd38, [%rd4];
	ld.global.f64 	%fd39, [%rd3];
	fma.rn.f64 	%fd82, %fd38, %fd39, %fd82;
$L__BB0_5:
	add.s32 	%r40, %r61, 1;
	setp.lt.s32 	%p6, %r40, 0;
	setp.ge.u32 	%p7, %r40, %r6;
	or.pred  	%p8, %p6, %p7;
	@%p8 bra 	$L__BB0_7;
	ld.global.f64 	%fd40, [%rd4+8];
	ld.global.f64 	%fd41, [%rd3+-8];
	fma.rn.f64 	%fd82, %fd40, %fd41, %fd82;
$L__BB0_7:
	add.s32 	%r41, %r61, 2;
	setp.lt.s32 	%p9, %r41, 0;
	setp.ge.u32 	%p10, %r41, %r6;
	or.pred  	%p11, %p9, %p10;
	@%p11 bra 	$L__BB0_9;
	ld.global.f64 	%fd42, [%rd4+16];
	ld.global.f64 	%fd43, [%rd3+-16];
	fma.rn.f64 	%fd82, %fd42, %fd43, %fd82;
$L__BB0_9:
	add.s32 	%r42, %r61, 3;
	setp.lt.s32 	%p12, %r42, 0;
	setp.ge.u32 	%p13, %r42, %r6;
	or.pred  	%p14, %p12, %p13;
	@%p14 bra 	$L__BB0_11;
	ld.global.f64 	%fd44, [%rd4+24];
	ld.global.f64 	%fd45, [%rd3+-24];
	fma.rn.f64 	%fd82, %fd44, %fd45, %fd82;
$L__BB0_11:
	add.s32 	%r43, %r61, 4;
	setp.lt.s32 	%p15, %r43, 0;
	setp.ge.u32 	%p16, %r43, %r6;
	or.pred  	%p17, %p15, %p16;
	@%p17 bra 	$L__BB0_13;
	ld.global.f64 	%fd46, [%rd4+32];
	ld.global.f64 	%fd47, [%rd3+-32];
	fma.rn.f64 	%fd82, %fd46, %fd47, %fd82;
$L__BB0_13:
	add.s32 	%r44, %r61, 5;
	setp.lt.s32 	%p18, %r44, 0;
	setp.ge.u32 	%p19, %r44, %r6;
	or.pred  	%p20, %p18, %p19;
	@%p20 bra 	$L__BB0_15;
	ld.global.f64 	%fd48, [%rd4+40];
	ld.global.f64 	%fd49, [%rd3+-40];
	fma.rn.f64 	%fd82, %fd48, %fd49, %fd82;
$L__BB0_15:
	add.s32 	%r45, %r61, 6;
	setp.lt.s32 	%p21, %r45, 0;
	setp.ge.u32 	%p22, %r45, %r6;
	or.pred  	%p23, %p21, %p22;
	@%p23 bra 	$L__BB0_17;
	ld.global.f64 	%fd50, [%rd4+48];
	ld.global.f64 	%fd51, [%rd3+-48];
	fma.rn.f64 	%fd82, %fd50, %fd51, %fd82;
$L__BB0_17:
	add.s32 	%r46, %r61, 7;
	setp.lt.s32 	%p24, %r46, 0;
	setp.ge.u32 	%p25, %r46, %r6;
	or.pred  	%p26, %p24, %p25;
	@%p26 bra 	$L__BB0_19;
	ld.global.f64 	%fd52, [%rd4+56];
	ld.global.f64 	%fd53, [%rd3+-56];
	fma.rn.f64 	%fd82, %fd52, %fd53, %fd82;
$L__BB0_19:
	add.s32 	%r65, %r65, 8;
	add.s32 	%r64, %r64, 8;
	add.s32 	%r63, %r63, 8;
	add.s32 	%r62, %r62, -8;
	add.s32 	%r61, %r61, 8;
	setp.ne.s32 	%p27, %r64, 0;
	@%p27 bra 	$L__BB0_3;
	add.s32 	%r67, %r65, -3;
$L__BB0_21:
	shl.b32 	%r47, %r33, 1;
	and.b32  	%r48, %r47, 6;
	setp.lt.u32 	%p28, %r48, 3;
	@%p28 bra 	$L__BB0_31;
	add.s32 	%r27, %r67, %r4;
	setp.lt.s32 	%p29, %r27, 0;
	setp.ge.u32 	%p30, %r27, %r6;
	sub.s32 	%r49, %r33, %r67;
	mul.wide.s32 	%rd14, %r49, 8;
	add.s64 	%rd5, %rd1, %rd14;
	add.s32 	%r50, %r8, %r67;
	mul.wide.s32 	%rd15, %r50, 8;
	add.s64 	%rd6, %rd2, %rd15;
	or.pred  	%p31, %p29, %p30;
	@%p31 bra 	$L__BB0_24;
	ld.global.f64 	%fd54, [%rd6];
	ld.global.f64 	%fd55, [%rd5];
	fma.rn.f64 	%fd82, %fd54, %fd55, %fd82;
$L__BB0_24:
	add.s32 	%r51, %r27, 1;
	setp.lt.s32 	%p32, %r51, 0;
	setp.ge.u32 	%p33, %r51, %r6;
	or.pred  	%p34, %p32, %p33;
	@%p34 bra 	$L__BB0_26;
	ld.global.f64 	%fd56, [%rd6+8];
	ld.global.f64 	%fd57, [%rd5+-8];
	fma.rn.f64 	%fd82, %fd56, %fd57, %fd82;
$L__BB0_26:
	add.s32 	%r52, %r27, 2;
	setp.lt.s32 	%p35, %r52, 0;
	setp.ge.u32 	%p36, %r52, %r6;
	or.pred  	%p37, %p35, %p36;
	@%p37 bra 	$L__BB0_28;
	ld.global.f64 	%fd58, [%rd6+16];
	ld.global.f64 	%fd59, [%rd5+-16];
	fma.rn.f64 	%fd82, %fd58, %fd59, %fd82;
$L__BB0_28:
	add.s32 	%r53, %r27, 3;
	setp.lt.s32 	%p38, %r53, 0;
	setp.ge.u32 	%p39, %r53, %r6;
	or.pred  	%p40, %p38, %p39;
	@%p40 bra 	$L__BB0_30;
	ld.global.f64 	%fd60, [%rd6+24];
	ld.global.f64 	%fd61, [%rd5+-24];
	fma.rn.f64 	%fd82, %fd60, %fd61, %fd82;
$L__BB0_30:
	add.s32 	%r67, %r67, 4;
$L__BB0_31:
	and.b32  	%r54, %r33, 1;
	setp.eq.b32 	%p41, %r54, 1;
	not.pred 	%p42, %p41;
	@%p42 bra 	$L__BB0_37;
	add.s32 	%r30, %r67, %r4;
	setp.lt.s32 	%p43, %r30, 0;
	setp.ge.u32 	%p44, %r30, %r6;
	sub.s32 	%r55, %r33, %r67;
	mul.wide.s32 	%rd16, %r55, 8;
	add.s64 	%rd7, %rd1, %rd16;
	add.s32 	%r56, %r8, %r67;
	mul.wide.s32 	%rd17, %r56, 8;
	add.s64 	%rd8, %rd2, %rd17;
	or.pred  	%p45, %p43, %p44;
	@%p45 bra 	$L__BB0_34;
	ld.global.f64 	%fd62, [%rd8];
	ld.global.f64 	%fd63, [%rd7];
	fma.rn.f64 	%fd82, %fd62, %fd63, %fd82;
$L__BB0_34:
	add.s32 	%r57, %r30, 1;
	setp.lt.s32 	%p46, %r57, 0;
	setp.ge.u32 	%p47, %r57, %r6;
	or.pred  	%p48, %p46, %p47;
	@%p48 bra 	$L__BB0_36;
	ld.global.f64 	%fd64, [%rd8+8];
	ld.global.f64 	%fd65, [%rd7+-8];
	fma.rn.f64 	%fd82, %fd64, %fd65, %fd82;
$L__BB0_36:
	add.s32 	%r67, %r67, 2;
$L__BB0_37:
	add.s32 	%r58, %r67, %r4;
	setp.lt.s32 	%p49, %r58, 0;
	setp.ge.u32 	%p50, %r58, %r6;
	or.pred  	%p51, %p49, %p50;
	@%p51 bra 	$L__BB0_39;
	add.s32 	%r59, %r8, %r67;
	mul.wide.s32 	%rd18, %r59, 8;
	add.s64 	%rd19, %rd2, %rd18;
	ld.global.f64 	%fd66, [%rd19];
	sub.s32 	%r60, %r33, %r67;
	mul.wide.s32 	%rd20, %r60, 8;
	add.s64 	%rd21, %rd1, %rd20;
	ld.global.f64 	%fd67, [%rd21];
	fma.rn.f64 	%fd82, %fd66, %fd67, %fd82;
$L__BB0_39:
	cvta.to.global.u64 	%rd22, %rd9;
	mul.wide.s32 	%rd23, %r8, 8;
	add.s64 	%rd24, %rd22, %rd23;
	st.global.f64 	[%rd24], %fd82;
	ret;

}
	// .globl	_Z20convolutionColumnGPUPdS_S_i
.visible .entry _Z20convolutionColumnGPUPdS_S_i(
	.param .u64 .ptr .align 1 _Z20convolutionColumnGPUPdS_S_i_param_0,
	.param .u64 .ptr .align 1 _Z20convolutionColumnGPUPdS_S_i_param_1,
	.param .u64 .ptr .align 1 _Z20convolutionColumnGPUPdS_S_i_param_2,
	.param .u32 _Z20convolutionColumnGPUPdS_S_i_param_3
)
{
	.reg .pred 	%p<52>;
	.reg .b32 	%r<118>;
	.reg .b64 	%rd<48>;
	.reg .b64 	%fd<87>;

	ld.param.u64 	%rd7, [_Z20convolutionColumnGPUPdS_S_i_param_1];
	ld.param.u64 	%rd8, [_Z20convolutionColumnGPUPdS_S_i_param_2];
	ld.param.u32 	%r60, [_Z20convolutionColumnGPUPdS_S_i_param_3];
	cvta.to.global.u64 	%rd1, %rd8;
	cvta.to.global.u64 	%rd2, %rd7;
	mov.u32 	%r61, %ctaid.y;
	mov.u32 	%r1, %ntid.y;
	mov.u32 	%r62, %tid.y;
	mad.lo.s32 	%r2, %r61, %r1, %r62;
	mov.u32 	%r3, %ntid.x;
	mov.u32 	%r4, %nctaid.x;
	mul.lo.s32 	%r5, %r3, %r4;
	mov.u32 	%r6, %ctaid.x;
	mov.u32 	%r7, %tid.x;
	mad.lo.s32 	%r8, %r6, %r3, %r7;
	setp.lt.s32 	%p1, %r60, 0;
	mov.f64 	%fd82, 0d0000000000000000;
	@%p1 bra 	$L__BB1_39;
	neg.s32 	%r116, %r60;
	mov.u32 	%r63, %nctaid.y;
	mul.lo.s32 	%r10, %r1, %r63;
	setp.lt.u32 	%p2, %r60, 4;
	mov.f64 	%fd82, 0d0000000000000000;
	@%p2 bra 	$L__BB1_21;
	shl.b32 	%r112, %r60, 1;
	sub.s32 	%r114, 3, %r60;
	and.b32  	%r64, %r112, -8;
	neg.s32 	%r113, %r64;
	sub.s32 	%r111, %r2, %r60;
	mul.lo.s32 	%r65, %r4, %r111;
	add.s32 	%r66, %r65, %r4;
	add.s32 	%r67, %r6, %r66;
	mad.lo.s32 	%r110, %r3, %r67, %r7;
	add.s32 	%r68, %r111, 2;
	mad.lo.s32 	%r69, %r4, %r68, %r6;
	mad.lo.s32 	%r109, %r3, %r69, %r7;
	add.s32 	%r70, %r111, 3;
	mad.lo.s32 	%r71, %r4, %r70, %r6;
	mad.lo.s32 	%r108, %r3, %r71, %r7;
	add.s32 	%r72, %r111, 4;
	mad.lo.s32 	%r73, %r4, %r72, %r6;
	mad.lo.s32 	%r107, %r3, %r73, %r7;
	add.s32 	%r74, %r111, 5;
	mad.lo.s32 	%r75, %r4, %r74, %r6;
	mad.lo.s32 	%r106, %r3, %r75, %r7;
	add.s32 	%r76, %r111, 6;
	mad.lo.s32 	%r77, %r4, %r76, %r6;
	mad.lo.s32 	%r105, %r3, %r77, %r7;
	add.s32 	%r78, %r111, 7;
	mad.lo.s32 	%r79, %r4, %r78, %r6;
	mad.lo.s32 	%r104, %r3, %r79, %r7;
	add.s32 	%r80, %r6, %r65;
	mad.lo.s32 	%r103, %r3, %r80, %r7;
	mov.f64 	%fd82, 0d0000000000000000;
$L__BB1_3:
	.pragma "nounroll";
	setp.lt.s32 	%p3, %r111, 0;
	setp.ge.u32 	%p4, %r111, %r10;
	mul.wide.s32 	%rd9, %r112, 8;
	add.s64 	%rd3, %rd1, %rd9;
	or.pred  	%p5, %p3, %p4;
	@%p5 bra 	$L__BB1_5;
	mul.wide.s32 	%rd10, %r103, 8;
	add.s64 	%rd11, %rd2, %rd10;
	ld.global.f64 	%fd38, [%rd11];
	ld.global.f64 	%fd39, [%rd3];
	fma.rn.f64 	%fd82, %fd38, %fd39, %fd82;
$L__BB1_5:
	add.s32 	%r81, %r111, 1;
	setp.lt.s32 	%p6, %r81, 0;
	setp.ge.u32 	%p7, %r81, %r10;
	or.pred  	%p8, %p6, %p7;
	@%p8 bra 	$L__BB1_7;
	mul.wide.s32 	%rd12, %r110, 8;
	add.s64 	%rd13, %rd2, %rd12;
	ld.global.f64 	%fd40, [%rd13];
	ld.global.f64 	%fd41, [%rd3+-8];
	fma.rn.f64 	%fd82, %fd40, %fd41, %fd82;
$L__BB1_7:
	add.s32 	%r82, %r111, 2;
	setp.lt.s32 	%p9, %r82, 0;
	setp.ge.u32 	%p10, %r82, %r10;
	or.pred  	%p11, %p9, %p10;
	@%p11 bra 	$L__BB1_9;
	mul.wide.s32 	%rd14, %r109, 8;
	add.s64 	%rd15, %rd2, %rd14;
	ld.global.f64 	%fd42, [%rd15];
	ld.global.f64 	%fd43, [%rd3+-16];
	fma.rn.f64 	%fd82, %fd42, %fd43, %fd82;
$L__BB1_9:
	add.s32 	%r83, %r111, 3;
	setp.lt.s32 	%p12, %r83, 0;
	setp.ge.u32 	%p13, %r83, %r10;
	or.pred  	%p14, %p12, %p13;
	@%p14 bra 	$L__BB1_11;
	mul.wide.s32 	%rd16, %r108, 8;
	add.s64 	%rd17, %rd2, %rd16;
	ld.global.f64 	%fd44, [%rd17];
	ld.global.f64 	%fd45, [%rd3+-24];
	fma.rn.f64 	%fd82, %fd44, %fd45, %fd82;
$L__BB1_11:
	add.s32 	%r84, %r111, 4;
	setp.lt.s32 	%p15, %r84, 0;
	setp.ge.u32 	%p16, %r84, %r10;
	or.pred  	%p17, %p15, %p16;
	@%p17 bra 	$L__BB1_13;
	mul.wide.s32 	%rd18, %r107, 8;
	add.s64 	%rd19, %rd2, %rd18;
	ld.global.f64 	%fd46, [%rd19];
	ld.global.f64 	%fd47, [%rd3+-32];
	fma.rn.f64 	%fd82, %fd46, %fd47, %fd82;
$L__BB1_13:
	add.s32 	%r85, %r111, 5;
	setp.lt.s32 	%p18, %r85, 0;
	setp.ge.u32 	%p19, %r85, %r10;
	or.pred  	%p20, %p18, %p19;
	@%p20 bra 	$L__BB1_15;
	mul.wide.s32 	%rd20, %r106, 8;
	add.s64 	%rd21, %rd2, %rd20;
	ld.global.f64 	%fd48, [%rd21];
	ld.global.f64 	%fd49, [%rd3+-40];
	fma.rn.f64 	%fd82, %fd48, %fd49, %fd82;
$L__BB1_15:
	add.s32 	%r86, %r111, 6;
	setp.lt.s32 	%p21, %r86, 0;
	setp.ge.u32 	%p22, %r86, %r10;
	or.pred  	%p23, %p21, %p22;
	@%p23 bra 	$L__BB1_17;
	mul.wide.s32 	%rd22, %r105, 8;
	add.s64 	%rd23, %rd2, %rd22;
	ld.global.f64 	%fd50, [%rd23];
	ld.global.f64 	%fd51, [%rd3+-48];
	fma.rn.f64 	%fd82, %fd50, %fd51, %fd82;
$L__BB1_17:
	add.s32 	%r87, %r111, 7;
	setp.lt.s32 	%p24, %r87, 0;
	setp.ge.u32 	%p25, %r87, %r10;
	or.pred  	%p26, %p24, %p25;
	@%p26 bra 	$L__BB1_19;
	mul.wide.s32 	%rd24, %r104, 8;
	add.s64 	%rd25, %rd2, %rd24;
	ld.global.f64 	%fd52, [%rd25];
	ld.global.f64 	%fd53, [%rd3+-56];
	fma.rn.f64 	%fd82, %fd52, %fd53, %fd82;
$L__BB1_19:
	add.s32 	%r114, %r114, 8;
	add.s32 	%r113, %r113, 8;
	add.s32 	%r112, %r112, -8;
	add.s32 	%r111, %r111, 8;
	shl.b32 	%r88, %r5, 3;
	add.s32 	%r110, %r110, %r88;
	add.s32 	%r109, %r109, %r88;
	add.s32 	%r108, %r108, %r88;
	add.s32 	%r107, %r107, %r88;
	add.s32 	%r106, %r106, %r88;
	add.s32 	%r105, %r105, %r88;
	add.s32 	%r104, %r104, %r88;
	add.s32 	%r103, %r103, %r88;
	setp.ne.s32 	%p27, %r113, 0;
	@%p27 bra 	$L__BB1_3;
	add.s32 	%r116, %r114, -3;
$L__BB1_21:
	shl.b32 	%r89, %r60, 1;
	and.b32  	%r90, %r89, 6;
	setp.lt.u32 	%p28, %r90, 3;
	@%p28 bra 	$L__BB1_31;
	add.s32 	%r49, %r116, %r2;
	setp.lt.s32 	%p29, %r49, 0;
	setp.ge.u32 	%p30, %r49, %r10;
	sub.s32 	%r91, %r60, %r116;
	mul.wide.s32 	%rd26, %r91, 8;
	add.s64 	%rd4, %rd1, %rd26;
	or.pred  	%p31, %p29, %p30;
	@%p31 bra 	$L__BB1_24;
	mad.lo.s32 	%r92, %r49, %r5, %r8;
	mul.wide.s32 	%rd27, %r92, 8;
	add.s64 	%rd28, %rd2, %rd27;
	ld.global.f64 	%fd54, [%rd28];
	ld.global.f64 	%fd55, [%rd4];
	fma.rn.f64 	%fd82, %fd54, %fd55, %fd82;
$L__BB1_24:
	add.s32 	%r50, %r49, 1;
	setp.lt.s32 	%p32, %r50, 0;
	setp.ge.u32 	%p33, %r50, %r10;
	or.pred  	%p34, %p32, %p33;
	@%p34 bra 	$L__BB1_26;
	mad.lo.s32 	%r93, %r50, %r5, %r8;
	mul.wide.s32 	%rd29, %r93, 8;
	add.s64 	%rd30, %rd2, %rd29;
	ld.global.f64 	%fd56, [%rd30];
	ld.global.f64 	%fd57, [%rd4+-8];
	fma.rn.f64 	%fd82, %fd56, %fd57, %fd82;
$L__BB1_26:
	add.s32 	%r51, %r49, 2;
	setp.lt.s32 	%p35, %r51, 0;
	setp.ge.u32 	%p36, %r51, %r10;
	or.pred  	%p37, %p35, %p36;
	@%p37 bra 	$L__BB1_28;
	mad.lo.s32 	%r94, %r51, %r5, %r8;
	mul.wide.s32 	%rd31, %r94, 8;
	add.s64 	%rd32, %rd2, %rd31;
	ld.global.f64 	%fd58, [%rd32];
	ld.global.f64 	%fd59, [%rd4+-16];
	fma.rn.f64 	%fd82, %fd58, %fd59, %fd82;
$L__BB1_28:
	add.s32 	%r52, %r49, 3;
	setp.lt.s32 	%p38, %r52, 0;
	setp.ge.u32 	%p39, %r52, %r10;
	or.pred  	%p40, %p38, %p39;
	@%p40 bra 	$L__BB1_30;
	mad.lo.s32 	%r95, %r52, %r5, %r8;
	mul.wide.s32 	%rd33, %r95, 8;
	add.s64 	%rd34, %rd2, %rd33;
	ld.global.f64 	%fd60, [%rd34];
	ld.global.f64 	%fd61, [%rd4+-24];
	fma.rn.f64 	%fd82, %fd60, %fd61, %fd82;
$L__BB1_30:
	add.s32 	%r116, %r116, 4;
$L__BB1_31:
	and.b32  	%r96, %r60, 1;
	setp.eq.b32 	%p41, %r96, 1;
	not.pred 	%p42, %p41;
	@%p42 bra 	$L__BB1_37;
	add.s32 	%r55, %r116, %r2;
	setp.lt.s32 	%p43, %r55, 0;
	setp.ge.u32 	%p44, %r55, %r10;
	sub.s32 	%r97, %r60, %r116;
	mul.wide.s32 	%rd35, %r97, 8;
	add.s64 	%rd5, %rd1, %rd35;
	or.pred  	%p45, %p43, %p44;
	@%p45 bra 	$L__BB1_34;
	mad.lo.s32 	%r98, %r55, %r5, %r8;
	mul.wide.s32 	%rd36, %r98, 8;
	add.s64 	%rd37, %rd2, %rd36;
	ld.global.f64 	%fd62, [%rd37];
	ld.global.f64 	%fd63, [%rd5];
	fma.rn.f64 	%fd82, %fd62, %fd63, %fd82;
$L__BB1_34:
	add.s32 	%r56, %r55, 1;
	setp.lt.s32 	%p46, %r56, 0;
	setp.ge.u32 	%p47, %r56, %r10;
	or.pred  	%p48, %p46, %p47;
	@%p48 bra 	$L__BB1_36;
	mad.lo.s32 	%r99, %r56, %r5, %r8;
	mul.wide.s32 	%rd38, %r99, 8;
	add.s64 	%rd39, %rd2, %rd38;
	ld.global.f64 	%fd64, [%rd39];
	ld.global.f64 	%fd65, [%rd5+-8];
	fma.rn.f64 	%fd82, %fd64, %fd65, %fd82;
$L__BB1_36:
	add.s32 	%r116, %r116, 2;
$L__BB1_37:
	add.s32 	%r59, %r116, %r2;
	setp.lt.s32 	%p49, %r59, 0;
	setp.ge.u32 	%p50, %r59, %r10;
	or.pred  	%p51, %p49, %p50;
	@%p51 bra 	$L__BB1_39;
	mad.lo.s32 	%r100, %r59, %r5, %r8;
	mul.wide.s32 	%rd40, %r100, 8;
	add.s64 	%rd41, %rd2, %rd40;
	ld.global.f64 	%fd66, [%rd41];
	sub.s32 	%r101, %r60, %r116;
	mul.wide.s32 	%rd42, %r101, 8;
	add.s64 	%rd43, %rd1, %rd42;
	ld.global.f64 	%fd67, [%rd43];
	fma.rn.f64 	%fd82, %fd66, %fd67, %fd82;
$L__BB1_39:
	ld.param.u64 	%rd47, [_Z20convolutionColumnGPUPdS_S_i_param_0];
	cvta.to.global.u64 	%rd44, %rd47;
	mad.lo.s32 	%r102, %r2, %r5, %r8;
	mul.wide.s32 	%rd45, %r102, 8;
	add.s64 	%rd46, %rd44, %rd45;
	st.global.f64 	[%rd46], %fd82;
	ret;

}


// ===== COMPILED SASS (sm_100) =====

	.target	sm_100

	.elftype	@"ET_EXEC"


//--------------------- .note.nv.tkinfo           --------------------------
	.section	.note.nv.tkinfo,"",@"SHT_NOTE"
	.sectionflags	@"SHF_NOTE_NV_TKINFO"
	.tkinfo
        /*0018*/ 	.word	0x00000002
        /*0030*/ 	.string	""
        /*0030*/ 	.string	"ptxas"
        /*0030*/ 	.string	"Cuda compilation tools, release 13.0, V13.0.88"
        /*0030*/ 	.string	"Build cuda_13.0.r13.0/compiler.36424714_0"
        /*0030*/ 	.string	"-arch sm_100 -m 64 "



//--------------------- .note.nv.cuinfo           --------------------------
	.section	.note.nv.cuinfo,"",@"SHT_NOTE"
	.sectionflags	@"SHF_NOTE_NV_CUINFO"
        /*0018*/ 	.short	0x0002
        /*001a*/ 	.short	0x0064
        /*001c*/ 	.short	0x0082
	.zero		2


//--------------------- .nv.info                  --------------------------
	.section	.nv.info,"",@"SHT_CUDA_INFO"
	.align	4


	//----- nvinfo : EIATTR_REGCOUNT
	.align		4
        /*0000*/ 	.byte	0x04, 0x2f
        /*0002*/ 	.short	(.L_1 - .L_0)
	.align		4
.L_0:
        /*0004*/ 	.word	index@(_Z17convolutionRowGPUPdS_S_i)
        /*0008*/ 	.word	0x0000001f


	//----- nvinfo : EIATTR_FRAME_SIZE
	.align		4
.L_1:
        /*000c*/ 	.byte	0x04, 0x11
        /*000e*/ 	.short	(.L_3 - .L_2)
	.align		4
.L_2:
        /*0010*/ 	.word	index@(_Z17convolutionRowGPUPdS_S_i)
        /*0014*/ 	.word	0x00000000


	//----- nvinfo : EIATTR_REGCOUNT
	.align		4
.L_3:
        /*0018*/ 	.byte	0x04, 0x2f
        /*001a*/ 	.short	(.L_5 - .L_4)
	.align		4
.L_4:
        /*001c*/ 	.word	index@(_Z20convolutionColumnGPUPdS_S_i)
        /*0020*/ 	.word	0x00000020


	//----- nvinfo : EIATTR_FRAME_SIZE
	.align		4
.L_5:
        /*0024*/ 	.byte	0x04, 0x11
        /*0026*/ 	.short	(.L_7 - .L_6)
	.align		4
.L_6:
        /*0028*/ 	.word	index@(_Z20convolutionColumnGPUPdS_S_i)
        /*002c*/ 	.word	0x00000000


	//----- nvinfo : EIATTR_MIN_STACK_SIZE
	.align		4
.L_7:
        /*0030*/ 	.byte	0x04, 0x12
        /*0032*/ 	.short	(.L_9 - .L_8)
	.align		4
.L_8:
        /*0034*/ 	.word	index@(_Z20convolutionColumnGPUPdS_S_i)
        /*0038*/ 	.word	0x00000000


	//----- nvinfo : EIATTR_MIN_STACK_SIZE
	.align		4
.L_9:
        /*003c*/ 	.byte	0x04, 0x12
        /*003e*/ 	.short	(.L_11 - .L_10)
	.align		4
.L_10:
        /*0040*/ 	.word	index@(_Z17convolutionRowGPUPdS_S_i)
        /*0044*/ 	.word	0x00000000
.L_11:


//--------------------- .nv.compat                --------------------------
	.section	.nv.compat,"",@"SHT_CUDA_COMPAT_INFO"
	.align	4
        /*0000*/ 	.byte	0x02, 0x09, 0x00, 0x00, 0x02, 0x02, 0x01, 0x00, 0x02, 0x05, 0x05, 0x00, 0x03, 0x07, 0x01, 0x01
        /*0010*/ 	.byte	0x02, 0x03, 0x00, 0x00, 0x02, 0x06, 0x01, 0x00, 0x04, 0x0b, 0x08, 0x00, 0x01, 0x00, 0x00, 0x00
        /*0020*/ 	.byte	0x00, 0x00, 0x00, 0x00


//--------------------- .nv.info._Z20convolutionColumnGPUPdS_S_i --------------------------
	.section	.nv.info._Z20convolutionColumnGPUPdS_S_i,"",@"SHT_CUDA_INFO"
	.sectionflags	@""
	.align	4


	//----- nvinfo : EIATTR_CUDA_API_VERSION
	.align		4
        /*0000*/ 	.byte	0x04, 0x37
        /*0002*/ 	.short	(.L_13 - .L_12)
.L_12:
        /*0004*/ 	.word	0x00000082


	//----- nvinfo : EIATTR_KPARAM_INFO
	.align		4
.L_13:
        /*0008*/ 	.byte	0x04, 0x17
        /*000a*/ 	.short	(.L_15 - .L_14)
.L_14:
        /*000c*/ 	.word	0x00000000
        /*0010*/ 	.short	0x0003
        /*0012*/ 	.short	0x0018
        /*0014*/ 	.byte	0x00, 0xf0, 0x11, 0x00


	//----- nvinfo : EIATTR_KPARAM_INFO
	.align		4
.L_15:
        /*0018*/ 	.byte	0x04, 0x17
        /*001a*/ 	.short	(.L_17 - .L_16)
.L_16:
        /*001c*/ 	.word	0x00000000
        /*0020*/ 	.short	0x0002
        /*0022*/ 	.short	0x0010
        /*0024*/ 	.byte	0x00, 0xf5, 0x21, 0x00


	//----- nvinfo : EIATTR_KPARAM_INFO
	.align		4
.L_17:
        /*0028*/ 	.byte	0x04, 0x17
        /*002a*/ 	.short	(.L_19 - .L_18)
.L_18:
        /*002c*/ 	.word	0x00000000
        /*0030*/ 	.short	0x0001
        /*0032*/ 	.short	0x0008
        /*0034*/ 	.byte	0x00, 0xf5, 0x21, 0x00


	//----- nvinfo : EIATTR_KPARAM_INFO
	.align		4
.L_19:
        /*0038*/ 	.byte	0x04, 0x17
        /*003a*/ 	.short	(.L_21 - .L_20)
.L_20:
        /*003c*/ 	.word	0x00000000
        /*0040*/ 	.short	0x0000
        /*0042*/ 	.short	0x0000
        /*0044*/ 	.byte	0x00, 0xf5, 0x21, 0x00


	//----- nvinfo : EIATTR_SPARSE_MMA_MASK
	.align		4
.L_21:
        /*0048*/ 	.byte	0x03, 0x50
        /*004a*/ 	.short	0x0000


	//----- nvinfo : EIATTR_MAXREG_COUNT
	.align		4
        /*004c*/ 	.byte	0x03, 0x1b
        /*004e*/ 	.short	0x00ff


	//----- nvinfo : EIATTR_MERCURY_ISA_VERSION
	.align		4
        /*0050*/ 	.byte	0x03, 0x5f
        /*0052*/ 	.short	0x0101


	//----- nvinfo : EIATTR_VRC_CTA_INIT_COUNT
	.align		4
        /*0054*/ 	.byte	0x02, 0x4a
	.zero		1
	.zero		1


	//----- nvinfo : EIATTR_EXIT_INSTR_OFFSETS
	.align		4
        /*0058*/ 	.byte	0x04, 0x1c
        /*005a*/ 	.short	(.L_23 - .L_22)


	//   ....[0]....
.L_22:
        /*005c*/ 	.word	0x00000dd0


	//----- nvinfo : EIATTR_CRS_STACK_SIZE
	.align		4
.L_23:
        /*0060*/ 	.byte	0x04, 0x1e
        /*0062*/ 	.short	(.L_25 - .L_24)
.L_24:
        /*0064*/ 	.word	0x00000000


	//----- nvinfo : EIATTR_CBANK_PARAM_SIZE
	.align		4
.L_25:
        /*0068*/ 	.byte	0x03, 0x19
        /*006a*/ 	.short	0x001c


	//----- nvinfo : EIATTR_PARAM_CBANK
	.align		4
        /*006c*/ 	.byte	0x04, 0x0a
        /*006e*/ 	.short	(.L_27 - .L_26)
	.align		4
.L_26:
        /*0070*/ 	.word	index@(.nv.constant0._Z20convolutionColumnGPUPdS_S_i)
        /*0074*/ 	.short	0x0380
        /*0076*/ 	.short	0x001c


	//----- nvinfo : EIATTR_SW_WAR
	.align		4
.L_27:
        /*0078*/ 	.byte	0x04, 0x36
        /*007a*/ 	.short	(.L_29 - .L_28)
.L_28:
        /*007c*/ 	.word	0x00000008
.L_29:


//--------------------- .nv.info._Z17convolutionRowGPUPdS_S_i --------------------------
	.section	.nv.info._Z17convolutionRowGPUPdS_S_i,"",@"SHT_CUDA_INFO"
	.sectionflags	@""
	.align	4


	//----- nvinfo : EIATTR_CUDA_API_VERSION
	.align		4
        /*0000*/ 	.byte	0x04, 0x37
        /*0002*/ 	.short	(.L_31 - .L_30)
.L_30:
        /*0004*/ 	.word	0x00000082


	//----- nvinfo : EIATTR_KPARAM_INFO
	.align		4
.L_31:
        /*0008*/ 	.byte	0x04, 0x17
        /*000a*/ 	.short	(.L_33 - .L_32)
.L_32:
        /*000c*/ 	.word	0x00000000
        /*0010*/ 	.short	0x0003
        /*0012*/ 	.short	0x0018
        /*0014*/ 	.byte	0x00, 0xf0, 0x11, 0x00


	//----- nvinfo : EIATTR_KPARAM_INFO
	.align		4
.L_33:
        /*0018*/ 	.byte	0x04, 0x17
        /*001a*/ 	.short	(.L_35 - .L_34)
.L_34:
        /*001c*/ 	.word	0x00000000
        /*0020*/ 	.short	0x0002
        /*0022*/ 	.short	0x0010
        /*0024*/ 	.byte	0x00, 0xf5, 0x21, 0x00


	//----- nvinfo : EIATTR_KPARAM_INFO
	.align		4
.L_35:
        /*0028*/ 	.byte	0x04, 0x17
        /*002a*/ 	.short	(.L_37 - .L_36)
.L_36:
        /*002c*/ 	.word	0x00000000
        /*0030*/ 	.short	0x0001
        /*0032*/ 	.short	0x0008
        /*0034*/ 	.byte	0x00, 0xf5, 0x21, 0x00


	//----- nvinfo : EIATTR_KPARAM_INFO
	.align		4
.L_37:
        /*0038*/ 	.byte	0x04, 0x17
        /*003a*/ 	.short	(.L_39 - .L_38)
.L_38:
        /*003c*/ 	.word	0x00000000
        /*0040*/ 	.short	0x0000
        /*0042*/ 	.short	0x0000
        /*0044*/ 	.byte	0x00, 0xf5, 0x21, 0x00


	//----- nvinfo : EIATTR_SPARSE_MMA_MASK
	.align		4
.L_39:
        /*0048*/ 	.byte	0x03, 0x50
        /*004a*/ 	.short	0x0000


	//----- nvinfo : EIATTR_MAXREG_COUNT
	.align		4
        /*004c*/ 	.byte	0x03, 0x1b
        /*004e*/ 	.short	0x00ff


	//----- nvinfo : EIATTR_MERCURY_ISA_VERSION
	.align		4
        /*0050*/ 	.byte	0x03, 0x5f
        /*0052*/ 	.short	0x0101


	//----- nvinfo : EIATTR_VRC_CTA_INIT_COUNT
	.align		4
        /*0054*/ 	.byte	0x02, 0x4a
	.zero		1
	.zero		1


	//----- nvinfo : EIATTR_EXIT_INSTR_OFFSETS
	.align		4
        /*0058*/ 	.byte	0x04, 0x1c
        /*005a*/ 	.short	(.L_41 - .L_40)


	//   ....[0]....
.L_40:
        /*005c*/ 	.word	0x00000a60


	//----- nvinfo : EIATTR_CRS_STACK_SIZE
	.align		4
.L_41:
        /*0060*/ 	.byte	0x04, 0x1e
        /*0062*/ 	.short	(.L_43 - .L_42)
.L_42:
        /*0064*/ 	.word	0x00000000


	//----- nvinfo : EIATTR_CBANK_PARAM_SIZE
	.align		4
.L_43:
        /*0068*/ 	.byte	0x03, 0x19
        /*006a*/ 	.short	0x001c


	//----- nvinfo : EIATTR_PARAM_CBANK
	.align		4
        /*006c*/ 	.byte	0x04, 0x0a
        /*006e*/ 	.short	(.L_45 - .L_44)
	.align		4
.L_44:
        /*0070*/ 	.word	index@(.nv.constant0._Z17convolutionRowGPUPdS_S_i)
        /*0074*/ 	.short	0x0380
        /*0076*/ 	.short	0x001c


	//----- nvinfo : EIATTR_SW_WAR
	.align		4
.L_45:
        /*0078*/ 	.byte	0x04, 0x36
        /*007a*/ 	.short	(.L_47 - .L_46)
.L_46:
        /*007c*/ 	.word	0x00000008
.L_47:


//--------------------- .nv.callgraph             --------------------------
	.section	.nv.callgraph,"",@"SHT_CUDA_CALLGRAPH"
	.align	4
	.sectionentsize	8
	.align		4
        /*0000*/ 	.word	0x00000000
	.align		4
        /*0004*/ 	.word	0xffffffff
	.align		4
        /*0008*/ 	.word	0x00000000
	.align		4
        /*000c*/ 	.word	0xfffffffe
	.align		4
        /*0010*/ 	.word	0x00000000
	.align		4
        /*0014*/ 	.word	0xfffffffd
	.align		4
        /*0018*/ 	.word	0x00000000
	.align		4
        /*001c*/ 	.word	0xfffffffc


//--------------------- .text._Z20convolutionColumnGPUPdS_S_i --------------------------
	.section	.text._Z20convolutionColumnGPUPdS_S_i,"ax",@progbits
	.align	128
        .global         _Z20convolutionColumnGPUPdS_S_i
        .type           _Z20convolutionColumnGPUPdS_S_i,@function
        .size           _Z20convolutionColumnGPUPdS_S_i,(.L_x_14 - _Z20convolutionColumnGPUPdS_S_i)
        .other          _Z20convolutionColumnGPUPdS_S_i,@"STO_CUDA_ENTRY STV_DEFAULT"
_Z20convolutionColumnGPUPdS_S_i:
.text._Z20convolutionColumnGPUPdS_S_i:
[----:B------:R-:W-:Y:S01]  /*0000*/  LDC R1, c[0x0][0x37c] ;  /* 0x0000df00ff017b82 */ /* 0x000fe20000000800 */
[----:B------:R-:W0:Y:S01]  /*0010*/  S2R R3, SR_TID.Y ;  /* 0x0000000000037919 */ /* 0x000e220000002200 */
[----:B------:R-:W1:Y:S06]  /*0020*/  LDCU UR5, c[0x0][0x398] ;  /* 0x00007300ff0577ac */ /* 0x000e6c0008000800 */
[----:B------:R-:W0:Y:S01]  /*0030*/  LDC R4, c[0x0][0x364] ;  /* 0x0000d900ff047b82 */ /* 0x000e220000000800 */
[----:B------:R-:W-:Y:S01]  /*0040*/  CS2R R12, SRZ ;  /* 0x00000000000c7805 */ /* 0x000fe2000001ff00 */
[----:B------:R-:W2:Y:S01]  /*0050*/  S2R R18, SR_CTAID.X ;  /* 0x0000000000127919 */ /* 0x000ea20000002500 */
[----:B------:R-:W2:Y:S01]  /*0060*/  LDCU UR7, c[0x0][0x360] ;  /* 0x00006c00ff0777ac */ /* 0x000ea20008000800 */
[----:B------:R-:W2:Y:S01]  /*0070*/  S2R R6, SR_TID.X ;  /* 0x0000000000067919 */ /* 0x000ea20000002100 */
[----:B------:R-:W3:Y:S03]  /*0080*/  LDCU.64 UR8, c[0x0][0x358] ;  /* 0x00006b00ff0877ac */ /* 0x000ee60008000a00 */
[----:B------:R-:W0:Y:S08]  /*0090*/  S2UR UR4, SR_CTAID.Y ;  /* 0x00000000000479c3 */ /* 0x000e300000002600 */
[----:B------:R-:W4:Y:S01]  /*00a0*/  LDC R21, c[0x0][0x370] ;  /* 0x0000dc00ff157b82 */ /* 0x000f220000000800 */
[----:B-1----:R-:W-:Y:S01]  /*00b0*/  UISETP.GE.AND UP0, UPT, UR5, URZ, UPT ;  /* 0x000000ff0500728c */ /* 0x002fe2000bf06270 */
[----:B0-----:R-:W-:-:S02]  /*00c0*/  IMAD R0, R4, UR4, R3 ;  /* 0x0000000404007c24 */ /* 0x001fc4000f8e0203 */
[----:B--2---:R-:W-:Y:S02]  /*00d0*/  IMAD R3, R18, UR7, R6 ;  /* 0x0000000712037c24 */ /* 0x004fe4000f8e0206 */
[----:B----4-:R-:W-:-:S04]  /*00e0*/  IMAD R2, R21, UR7, RZ ;  /* 0x0000000715027c24 */ /* 0x010fc8000f8e02ff */
[----:B---3--:R-:W-:Y:S05]  /*00f0*/  BRA.U !UP0, `(.L_x_0) ;  /* 0x0000000d08247547 */ /* 0x008fea000b800000 */
[----:B------:R-:W0:Y:S01]  /*0100*/  LDCU UR6, c[0x0][0x374] ;  /* 0x00006e80ff0677ac */ /* 0x000e220008000800 */
[----:B------:R-:W-:Y:S01]  /*0110*/  CS2R R12, SRZ ;  /* 0x00000000000c7805 */ /* 0x000fe2000001ff00 */
[----:B------:R-:W-:Y:S02]  /*0120*/  UISETP.GE.U32.AND UP0, UPT, UR5, 0x4, UPT ;  /* 0x000000040500788c */ /* 0x000fe4000bf06070 */
[----:B------:R-:W-:Y:S01]  /*0130*/  UIADD3 UR4, UPT, UPT, -UR5, URZ, URZ ;  /* 0x000000ff05047290 */ /* 0x000fe2000fffe1ff */
[----:B0-----:R-:W-:-:S06]  /*0140*/  IMAD R4, R4, UR6, RZ ;  /* 0x0000000604047c24 */ /* 0x001fcc000f8e02ff */
[----:B------:R-:W-:Y:S05]  /*0150*/  BRA.U !UP0, `(.L_x_1) ;  /* 0x0000000508b87547 */ /* 0x000fea000b800000 */
[----:B------:R-:W0:Y:S01]  /*0160*/  LDC.64 R14, c[0x0][0x390] ;  /* 0x0000e400ff0e7b82 */ /* 0x000e220000000a00 */
[----:B------:R-:W-:Y:S01]  /*0170*/  IADD3 R8, PT, PT, R0, -UR5, RZ ;  /* 0x8000000500087c10 */ /* 0x000fe2000fffe0ff */
[----:B------:R-:W-:Y:S02]  /*0180*/  USHF.L.U32 UR6, UR5, 0x1, URZ ;  /* 0x0000000105067899 */ /* 0x000fe400080006ff */
[----:B------:R-:W-:Y:S01]  /*0190*/  UIADD3 UR5, UPT, UPT, -UR5, 0x3, URZ ;  /* 0x0000000305057890 */ /* 0x000fe2000fffe1ff */
[C---:B------:R-:W-:Y:S01]  /*01a0*/  IADD3 R10, PT, PT, R8.reuse, 0x3, RZ ;  /* 0x00000003080a7810 */ /* 0x040fe20007ffe0ff */
[C---:B------:R-:W-:Y:S01]  /*01b0*/  IMAD R5, R8.reuse, R21, R21 ;  /* 0x0000001508057224 */ /* 0x040fe200078e0215 */
[C---:B------:R-:W-:Y:S01]  /*01c0*/  IADD3 R13, PT, PT, R8.reuse, 0x5, RZ ;  /* 0x00000005080d7810 */ /* 0x040fe20007ffe0ff */
[C---:B------:R-:W-:Y:S01]  /*01d0*/  VIADD R9, R8.reuse, 0x2 ;  /* 0x0000000208097836 */ /* 0x040fe20000000000 */
[C---:B------:R-:W-:Y:S01]  /*01e0*/  IADD3 R17, PT, PT, R8.reuse, 0x7, RZ ;  /* 0x0000000708117810 */ /* 0x040fe20007ffe0ff */
[C---:B------:R-:W-:Y:S01]  /*01f0*/  VIADD R12, R8.reuse, 0x4 ;  /* 0x00000004080c7836 */ /* 0x040fe20000000000 */
[----:B------:R-:W-:Y:S01]  /*0200*/  ULOP3.LUT UR4, UR6, 0xfffffff8, URZ, 0xc0, !UPT ;  /* 0xfffffff806047892 */ /* 0x000fe2000f8ec0ff */
[----:B------:R-:W-:-:S02]  /*0210*/  VIADD R16, R8, 0x6 ;  /* 0x0000000608107836 */ /* 0x000fc40000000000 */
[-CC-:B------:R-:W-:Y:S01]  /*0220*/  IMAD R19, R8, R21.reuse, R18.reuse ;  /* 0x0000001508137224 */ /* 0x180fe200078e0212 */
[----:B------:R-:W-:Y:S01]  /*0230*/  UIADD3 UR4, UPT, UPT, -UR4, URZ, URZ ;  /* 0x000000ff04047290 */ /* 0x000fe2000fffe1ff */
[--C-:B------:R-:W-:Y:S02]  /*0240*/  IMAD.IADD R7, R5, 0x1, R18.reuse ;  /* 0x0000000105077824 */ /* 0x100fe400078e0212 */
[-CC-:B------:R-:W-:Y:S02]  /*0250*/  IMAD R9, R9, R21.reuse, R18.reuse ;  /* 0x0000001509097224 */ /* 0x180fe400078e0212 */
[-CC-:B------:R-:W-:Y:S01]  /*0260*/  IMAD R11, R10, R21.reuse, R18.reuse ;  /* 0x000000150a0b7224 */ /* 0x180fe200078e0212 */
[----:B------:R-:W-:Y:S01]  /*0270*/  MOV R10, UR6 ;  /* 0x00000006000a7c02 */ /* 0x000fe20008000f00 */
[-CC-:B------:R-:W-:Y:S02]  /*0280*/  IMAD R25, R12, R21.reuse, R18.reuse ;  /* 0x000000150c197224 */ /* 0x180fe400078e0212 */
[----:B------:R-:W-:-:S02]  /*0290*/  IMAD R13, R13, R21, R18 ;  /* 0x000000150d0d7224 */ /* 0x000fc400078e0212 */
[-CC-:B------:R-:W-:Y:S02]  /*02a0*/  IMAD R29, R16, R21.reuse, R18.reuse ;  /* 0x00000015101d7224 */ /* 0x180fe400078e0212 */
[----:B------:R-:W-:Y:S02]  /*02b0*/  IMAD R17, R17, R21, R18 ;  /* 0x0000001511117224 */ /* 0x000fe400078e0212 */
[--C-:B------:R-:W-:Y:S02]  /*02c0*/  IMAD R5, R19, UR7, R6.reuse ;  /* 0x0000000713057c24 */ /* 0x100fe4000f8e0206 */
[--C-:B------:R-:W-:Y:S02]  /*02d0*/  IMAD R7, R7, UR7, R6.reuse ;  /* 0x0000000707077c24 */ /* 0x100fe4000f8e0206 */
[--C-:B------:R-:W-:Y:S02]  /*02e0*/  IMAD R9, R9, UR7, R6.reuse ;  /* 0x0000000709097c24 */ /* 0x100fe4000f8e0206 */
[----:B------:R-:W-:-:S02]  /*02f0*/  IMAD R11, R11, UR7, R6 ;  /* 0x000000070b0b7c24 */ /* 0x000fc4000f8e0206 */
[--C-:B------:R-:W-:Y:S02]  /*0300*/  IMAD R25, R25, UR7, R6.reuse ;  /* 0x0000000719197c24 */ /* 0x100fe4000f8e0206 */
[--C-:B------:R-:W-:Y:S01]  /*0310*/  IMAD R27, R13, UR7, R6.reuse ;  /* 0x000000070d1b7c24 */ /* 0x100fe2000f8e0206 */
[----:B------:R-:W-:Y:S01]  /*0320*/  CS2R R12, SRZ ;  /* 0x00000000000c7805 */ /* 0x000fe2000001ff00 */
[--C-:B------:R-:W-:Y:S02]  /*0330*/  IMAD R29, R29, UR7, R6.reuse ;  /* 0x000000071d1d7c24 */ /* 0x100fe4000f8e0206 */
[----:B------:R-:W-:-:S07]  /*0340*/  IMAD R6, R17, UR7, R6 ;  /* 0x0000000711067c24 */ /* 0x000fce000f8e0206 */
.L_x_2:
[----:B------:R-:W-:Y:S01]  /*0350*/  ISETP.GE.U32.AND P0, PT, R8, R4, PT ;  /* 0x000000040800720c */ /* 0x000fe20003f06070 */
[----:B0-----:R-:W-:-:S03]  /*0360*/  IMAD.WIDE R20, R10, 0x8, R14 ;  /* 0x000000080a147825 */ /* 0x001fc600078e020e */
[----:B------:R-:W-:-:S13]  /*0370*/  ISETP.LT.OR P0, PT, R8, RZ, P0 ;  /* 0x000000ff0800720c */ /* 0x000fda0000701670 */
[----:B------:R-:W0:Y:S01]  /*0380*/  @!P0 LDC.64 R22, c[0x0][0x388] ;  /* 0x0000e200ff168b82 */ /* 0x000e220000000a00 */
[----:B------:R-:W2:Y:S01]  /*0390*/  @!P0 LDG.E.64 R18, desc[UR8][R20.64] ;  /* 0x0000000814128981 */ /* 0x000ea2000c1e1b00 */
[----:B0-----:R-:W-:-:S06]  /*03a0*/  @!P0 IMAD.WIDE R22, R5, 0x8, R22 ;  /* 0x0000000805168825 */ /* 0x001fcc00078e0216 */
[----:B------:R-:W2:Y:S01]  /*03b0*/  @!P0 LDG.E.64 R22, desc[UR8][R22.64] ;  /* 0x0000000816168981 */ /* 0x000ea2000c1e1b00 */
[----:B------:R-:W-:-:S04]  /*03c0*/  IADD3 R17, PT, PT, R8, 0x1, RZ ;  /* 0x0000000108117810 */ /* 0x000fc80007ffe0ff */
[----:B------:R-:W-:-:S04]  /*03d0*/  ISETP.GE.U32.AND P1, PT, R17, R4, PT ;  /* 0x000000041100720c */ /* 0x000fc80003f26070 */
[----:B------:R-:W-:-:S13]  /*03e0*/  ISETP.LT.OR P1, PT, R17, RZ, P1 ;  /* 0x000000ff1100720c */ /* 0x000fda0000f21670 */
[----:B------:R-:W0:Y:S02]  /*03f0*/  @!P1 LDC.64 R16, c[0x0][0x388] ;  /* 0x0000e200ff109b82 */ /* 0x000e240000000a00 */
[----:B0-----:R-:W-:Y:S01]  /*0400*/  @!P1 IMAD.WIDE R16, R7, 0x8, R16 ;  /* 0x0000000807109825 */ /* 0x001fe200078e0210 */
[----:B--2---:R-:W-:Y:S01]  /*0410*/  @!P0 DFMA R12, R22, R18, R12 ;  /* 0x00000012160c822b */ /* 0x004fe2000000000c */
[----:B------:R-:W2:Y:S04]  /*0420*/  @!P1 LDG.E.64 R18, desc[UR8][R20.64+-0x8] ;  /* 0xfffff80814129981 */ /* 0x000ea8000c1e1b00 */
[----:B------:R0:W2:Y:S01]  /*0430*/  @!P1 LDG.E.64 R22, desc[UR8][R16.64] ;  /* 0x0000000810169981 */ /* 0x0000a2000c1e1b00 */
[----:B------:R-:W-:-:S05]  /*0440*/  VIADD R24, R8, 0x2 ;  /* 0x0000000208187836 */ /* 0x000fca0000000000 */
[----:B------:R-:W-:-:S04]  /*0450*/  ISETP.GE.U32.AND P0, PT, R24, R4, PT ;  /* 0x000000041800720c */ /* 0x000fc80003f06070 */
[----:B------:R-:W-:-:S13]  /*0460*/  ISETP.LT.OR P0, PT, R24, RZ, P0 ;  /* 0x000000ff1800720c */ /* 0x000fda0000701670 */
[----:B0-----:R-:W0:Y:S01]  /*0470*/  @!P0 LDC.64 R16, c[0x0][0x388] ;  /* 0x0000e200ff108b82 */ /* 0x001e220000000a00 */
[----:B------:R-:W-:Y:S01]  /*0480*/  IADD3 R24, PT, PT, R8, 0x3, RZ ;  /* 0x0000000308187810 */ /* 0x000fe20007ffe0ff */
[----:B--2---:R-:W-:Y:S01]  /*0490*/  @!P1 DFMA R12, R22, R18, R12 ;  /* 0x00000012160c922b */ /* 0x004fe2000000000c */
[----:B0-----:R-:W-:Y:S01]  /*04a0*/  @!P0 IMAD.WIDE R22, R9, 0x8, R16 ;  /* 0x0000000809168825 */ /* 0x001fe200078e0210 */
[----:B------:R-:W2:Y:S05]  /*04b0*/  @!P0 LDG.E.64 R18, desc[UR8][R20.64+-0x10] ;  /* 0xfffff00814128981 */ /* 0x000eaa000c1e1b00 */
[----:B------:R-:W2:Y:S01]  /*04c0*/  @!P0 LDG.E.64 R22, desc[UR8][R22.64] ;  /* 0x0000000816168981 */ /* 0x000ea2000c1e1b00 */
[----:B------:R-:W-:-:S04]  /*04d0*/  ISETP.GE.U32.AND P1, PT, R24, R4, PT ;  /* 0x000000041800720c */ /* 0x000fc80003f26070 */
[----:B------:R-:W-:-:S13]  /*04e0*/  ISETP.LT.OR P1, PT, R24, RZ, P1 ;  /* 0x000000ff1800720c */ /* 0x000fda0000f21670 */
[----:B------:R-:W0:Y:S02]  /*04f0*/  @!P1 LDC.64 R16, c[0x0][0x388] ;  /* 0x0000e200ff109b82 */ /* 0x000e240000000a00 */
[----:B0-----:R-:W-:Y:S01]  /*0500*/  @!P1 IMAD.WIDE R16, R11, 0x8, R16 ;  /* 0x000000080b109825 */ /* 0x001fe200078e0210 */
[----:B------:R-:W-:Y:S01]  /*0510*/  IADD3 R24, PT, PT, R8, 0x4, RZ ;  /* 0x0000000408187810 */ /* 0x000fe20007ffe0ff */
[----:B--2---:R-:W-:Y:S01]  /*0520*/  @!P0 DFMA R12, R22, R18, R12 ;  /* 0x00000012160c822b */ /* 0x004fe2000000000c */
[----:B------:R-:W2:Y:S04]  /*0530*/  @!P1 LDG.E.64 R18, desc[UR8][R20.64+-0x18] ;  /* 0xffffe80814129981 */ /* 0x000ea8000c1e1b00 */
[----:B------:R0:W2:Y:S01]  /*0540*/  @!P1 LDG.E.64 R22, desc[UR8][R16.64] ;  /* 0x0000000810169981 */ /* 0x0000a2000c1e1b00 */
[----:B------:R-:W-:-:S04]  /*0550*/  ISETP.GE.U32.AND P0, PT, R24, R4, PT ;  /* 0x000000041800720c */ /* 0x000fc80003f06070 */
[----:B------:R-:W-:-:S13]  /*0560*/  ISETP.LT.OR P2, PT, R24, RZ, P0 ;  /* 0x000000ff1800720c */ /* 0x000fda0000741670 */
[----:B0-----:R-:W0:Y:S01]  /*0570*/  @!P2 LDC.64 R16, c[0x0][0x388] ;  /* 0x0000e200ff10ab82 */ /* 0x001e220000000a00 */
[----:B------:R-:W-:-:S05]  /*0580*/  VIADD R24, R8, 0x5 ;  /* 0x0000000508187836 */ /* 0x000fca0000000000 */
[----:B------:R-:W-:-:S04]  /*0590*/  ISETP.GE.U32.AND P0, PT, R24, R4, PT ;  /* 0x000000041800720c */ /* 0x000fc80003f06070 */
[----:B------:R-:W-:Y:S01]  /*05a0*/  ISETP.LT.OR P0, PT, R24, RZ, P0 ;  /* 0x000000ff1800720c */ /* 0x000fe20000701670 */
[----:B--2---:R-:W-:Y:S01]  /*05b0*/  @!P1 DFMA R12, R22, R18, R12 ;  /* 0x00000012160c922b */ /* 0x004fe2000000000c */
[----:B0-----:R-:W-:Y:S01]  /*05c0*/  @!P2 IMAD.WIDE R22, R25, 0x8, R16 ;  /* 0x000000081916a825 */ /* 0x001fe200078e0210 */
[----:B------:R-:W2:Y:S10]  /*05d0*/  @!P2 LDG.E.64 R18, desc[UR8][R20.64+-0x20] ;  /* 0xffffe0081412a981 */ /* 0x000eb4000c1e1b00 */
[----:B------:R-:W0:Y:S01]  /*05e0*/  @!P0 LDC.64 R16, c[0x0][0x388] ;  /* 0x0000e200ff108b82 */ /* 0x000e220000000a00 */
[----:B------:R-:W2:Y:S01]  /*05f0*/  @!P2 LDG.E.64 R22, desc[UR8][R22.64] ;  /* 0x000000081616a981 */ /* 0x000ea2000c1e1b00 */
[----:B------:R-:W-:-:S04]  /*0600*/  IADD3 R24, PT, PT, R8, 0x6, RZ ;  /* 0x0000000608187810 */ /* 0x000fc80007ffe0ff */
[C---:B------:R-:W-:Y:S01]  /*0610*/  ISETP.GE.U32.AND P1, PT, R24.reuse, R4, PT ;  /* 0x000000041800720c */ /* 0x040fe20003f26070 */
[----:B--2---:R-:W-:Y:S01]  /*0620*/  @!P2 DFMA R12, R22, R18, R12 ;  /* 0x00000012160ca22b */ /* 0x004fe2000000000c */
[----:B0-----:R-:W-:Y:S02]  /*0630*/  @!P0 IMAD.WIDE R18, R27, 0x8, R16 ;  /* 0x000000081b128825 */ /* 0x001fe400078e0210 */
[----:B------:R-:W2:Y:S04]  /*0640*/  @!P0 LDG.E.64 R16, desc[UR8][R20.64+-0x28] ;  /* 0xffffd80814108981 */ /* 0x000ea8000c1e1b00 */
[----:B------:R-:W2:Y:S01]  /*0650*/  @!P0 LDG.E.64 R18, desc[UR8][R18.64] ;  /* 0x0000000812128981 */ /* 0x000ea2000c1e1b00 */
[----:B------:R-:W-:Y:S02]  /*0660*/  ISETP.LT.OR P1, PT, R24, RZ, P1 ;  /* 0x000000ff1800720c */ /* 0x000fe40000f21670 */
[----:B------:R-:W-:-:S04]  /*0670*/  IADD3 R23, PT, PT, R8, 0x7, RZ ;  /* 0x0000000708177810 */ /* 0x000fc80007ffe0ff */
[----:B------:R-:W-:-:S04]  /*0680*/  ISETP.GE.U32.AND P2, PT, R23, R4, PT ;  /* 0x000000041700720c */ /* 0x000fc80003f46070 */
[----:B------:R-:W-:-:S13]  /*0690*/  ISETP.LT.OR P2, PT, R23, RZ, P2 ;  /* 0x000000ff1700720c */ /* 0x000fda0001741670 */
[----:B------:R-:W0:Y:S02]  /*06a0*/  @!P2 LDC.64 R22, c[0x0][0x388] ;  /* 0x0000e200ff16ab82 */ /* 0x000e240000000a00 */
[----:B0-----:R-:W-:-:S06]  /*06b0*/  @!P2 IMAD.WIDE R22, R6, 0x8, R22 ;  /* 0x000000080616a825 */ /* 0x001fcc00078e0216 */
[----:B------:R-:W3:Y:S01]  /*06c0*/  @!P2 LDG.E.64 R22, desc[UR8][R22.64] ;  /* 0x000000081616a981 */ /* 0x000ee2000c1e1b00 */
[----:B--2---:R-:W-:Y:S01]  /*06d0*/  @!P0 DFMA R12, R18, R16, R12 ;  /* 0x00000010120c822b */ /* 0x004fe2000000000c */
[----:B------:R-:W0:Y:S02]  /*06e0*/  @!P1 LDC.64 R16, c[0x0][0x388] ;  /* 0x0000e200ff109b82 */ /* 0x000e240000000a00 */
[----:B0-----:R-:W-:Y:S02]  /*06f0*/  @!P1 IMAD.WIDE R18, R29, 0x8, R16 ;  /* 0x000000081d129825 */ /* 0x001fe400078e0210 */
[----:B------:R-:W2:Y:S04]  /*0700*/  @!P1 LDG.E.64 R16, desc[UR8][R20.64+-0x30] ;  /* 0xffffd00814109981 */ /* 0x000ea8000c1e1b00 */
[----:B------:R-:W2:Y:S04]  /*0710*/  @!P1 LDG.E.64 R18, desc[UR8][R18.64] ;  /* 0x0000000812129981 */ /* 0x000ea8000c1e1b00 */
[----:B------:R-:W3:Y:S01]  /*0720*/  @!P2 LDG.E.64 R20, desc[UR8][R20.64+-0x38] ;  /* 0xffffc8081414a981 */ /* 0x000ee2000c1e1b00 */
[----:B------:R-:W-:-:S04]  /*0730*/  UIADD3 UR4, UPT, UPT, UR4, 0x8, URZ ;  /* 0x0000000804047890 */ /* 0x000fc8000fffe0ff */
[----:B------:R-:W-:Y:S01]  /*0740*/  UISETP.NE.AND UP0, UPT, UR4, URZ, UPT ;  /* 0x000000ff0400728c */ /* 0x000fe2000bf05270 */
[----:B------:R-:W-:Y:S01]  /*0750*/  VIADD R10, R10, 0xfffffff8 ;  /* 0xfffffff80a0a7836 */ /* 0x000fe20000000000 */
[----:B------:R-:W-:Y:S01]  /*0760*/  IADD3 R8, PT, PT, R8, 0x8, RZ ;  /* 0x0000000808087810 */ /* 0x000fe20007ffe0ff */
[C---:B------:R-:W-:Y:S01]  /*0770*/  IMAD R7, R2.reuse, 0x8, R7 ;  /* 0x0000000802077824 */ /* 0x040fe200078e0207 */
[C---:B------:R-:W-:Y:S01]  /*0780*/  LEA R5, R2.reuse, R5, 0x3 ;  /* 0x0000000502057211 */ /* 0x040fe200078e18ff */
[C---:B------:R-:W-:Y:S01]  /*0790*/  IMAD R25, R2.reuse, 0x8, R25 ;  /* 0x0000000802197824 */ /* 0x040fe200078e0219 */
[C---:B------:R-:W-:Y:S01]  /*07a0*/  LEA R9, R2.reuse, R9, 0x3 ;  /* 0x0000000902097211 */ /* 0x040fe200078e18ff */
[C---:B------:R-:W-:Y:S01]  /*07b0*/  IMAD R6, R2.reuse, 0x8, R6 ;  /* 0x0000000802067824 */ /* 0x040fe200078e0206 */
[C---:B------:R-:W-:Y:S02]  /*07c0*/  LEA R11, R2.reuse, R11, 0x3 ;  /* 0x0000000b020b7211 */ /* 0x040fe400078e18ff */
[----:B------:R-:W-:-:S02]  /*07d0*/  LEA R27, R2, R27, 0x3 ;  /* 0x0000001b021b7211 */ /* 0x000fc400078e18ff */
[----:B------:R-:W-:Y:S01]  /*07e0*/  LEA R29, R2, R29, 0x3 ;  /* 0x0000001d021d7211 */ /* 0x000fe200078e18ff */
[----:B------:R-:W-:Y:S01]  /*07f0*/  UIADD3 UR5, UPT, UPT, UR5, 0x8, URZ ;  /* 0x0000000805057890 */ /* 0x000fe2000fffe0ff */
[----:B--2---:R-:W-:-:S08]  /*0800*/  @!P1 DFMA R12, R18, R16, R12 ;  /* 0x00000010120c922b */ /* 0x004fd0000000000c */
[----:B---3--:R-:W-:Y:S01]  /*0810*/  @!P2 DFMA R12, R22, R20, R12 ;  /* 0x00000014160ca22b */ /* 0x008fe2000000000c */
[----:B------:R-:W-:Y:S10]  /*0820*/  BRA.U UP0, `(.L_x_2) ;  /* 0xfffffff900c87547 */ /* 0x000ff4000b83ffff */
[----:B------:R-:W-:-:S12]  /*0830*/  UIADD3 UR4, UPT, UPT, UR5, -0x3, URZ ;  /* 0xfffffffd05047890 */ /* 0x000fd8000fffe0ff */
.L_x_1:
[----:B------:R-:W0:Y:S02]  /*0840*/  LDC R5, c[0x0][0x398] ;  /* 0x0000e600ff057b82 */ /* 0x000e240000000800 */
[C---:B0-----:R-:W-:Y:S02]  /*0850*/  SHF.L.U32 R6, R5.reuse, 0x1, RZ ;  /* 0x0000000105067819 */ /* 0x041fe400000006ff */
[----:B------:R-:W-:Y:S02]  /*0860*/  LOP3.LUT R7, R5, 0x1, RZ, 0xc0, !PT ;  /* 0x0000000105077812 */ /* 0x000fe400078ec0ff */
[----:B------:R-:W-:Y:S02]  /*0870*/  LOP3.LUT R6, R6, 0x6, RZ, 0xc0, !PT ;  /* 0x0000000606067812 */ /* 0x000fe400078ec0ff */
[----:B------:R-:W-:Y:S02]  /*0880*/  ISETP.NE.U32.AND P3, PT, R7, 0x1, PT ;  /* 0x000000010700780c */ /* 0x000fe40003f65070 */
[----:B------:R-:W-:-:S13]  /*0890*/  ISETP.GE.U32.AND P0, PT, R6, 0x3, PT ;  /* 0x000000030600780c */ /* 0x000fda0003f06070 */
[----:B------:R-:W-:Y:S05]  /*08a0*/  @!P0 BRA `(.L_x_3) ;  /* 0x0000000000a08947 */ /* 0x000fea0003800000 */
[----:B------:R-:W-:Y:S01]  /*08b0*/  IADD3 R15, PT, PT, R0, UR4, RZ ;  /* 0x00000004000f7c10 */ /* 0x000fe2000fffe0ff */
[----:B------:R-:W0:Y:S01]  /*08c0*/  LDC.64 R6, c[0x0][0x390] ;  /* 0x0000e400ff067b82 */ /* 0x000e220000000a00 */
[----:B------:R-:W-:Y:S02]  /*08d0*/  VIADD R11, R5, -UR4 ;  /* 0x80000004050b7c36 */ /* 0x000fe40008000000 */
[CC--:B------:R-:W-:Y:S01]  /*08e0*/  ISETP.GE.U32.AND P0, PT, R15.reuse, R4.reuse, PT ;  /* 0x000000040f00720c */ /* 0x0c0fe20003f06070 */
[C---:B------:R-:W-:Y:S01]  /*08f0*/  VIADD R23, R15.reuse, 0x1 ;  /* 0x000000010f177836 */ /* 0x040fe20000000000 */
[C---:B------:R-:W-:Y:S02]  /*0900*/  IADD3 R17, PT, PT, R15.reuse, 0x2, RZ ;  /* 0x000000020f117810 */ /* 0x040fe40007ffe0ff */
[----:B------:R-:W-:Y:S02]  /*0910*/  ISETP.LT.OR P0, PT, R15, RZ, P0 ;  /* 0x000000ff0f00720c */ /* 0x000fe40000701670 */
[----:B------:R-:W-:-:S02]  /*0920*/  ISETP.GE.U32.AND P1, PT, R23, R4, PT ;  /* 0x000000041700720c */ /* 0x000fc40003f26070 */
[-C--:B------:R-:W-:Y:S02]  /*0930*/  ISETP.GE.U32.AND P2, PT, R17, R4.reuse, PT ;  /* 0x000000041100720c */ /* 0x080fe40003f46070 */
[----:B------:R-:W-:Y:S02]  /*0940*/  ISETP.LT.OR P1, PT, R23, RZ, P1 ;  /* 0x000000ff1700720c */ /* 0x000fe40000f21670 */
[----:B------:R-:W-:Y:S02]  /*0950*/  IADD3 R25, PT, PT, R15, 0x3, RZ ;  /* 0x000000030f197810 */ /* 0x000fe40007ffe0ff */
[----:B------:R-:W-:Y:S02]  /*0960*/  ISETP.LT.OR P2, PT, R17, RZ, P2 ;  /* 0x000000ff1100720c */ /* 0x000fe40001741670 */
[----:B------:R-:W-:Y:S01]  /*0970*/  ISETP.GE.U32.AND P4, PT, R25, R4, PT ;  /* 0x000000041900720c */ /* 0x000fe20003f86070 */
[----:B------:R-:W1:Y:S01]  /*0980*/  @!P0 LDC.64 R8, c[0x0][0x388] ;  /* 0x0000e200ff088b82 */ /* 0x000e620000000a00 */
[----:B------:R-:W-:-:S02]  /*0990*/  @!P0 IMAD R15, R2, R15, R3 ;  /* 0x0000000f020f8224 */ /* 0x000fc400078e0203 */
[----:B------:R-:W-:Y:S01]  /*09a0*/  ISETP.LT.OR P4, PT, R25, RZ, P4 ;  /* 0x000000ff1900720c */ /* 0x000fe20002781670 */
[----:B0-----:R-:W-:-:S04]  /*09b0*/  IMAD.WIDE R6, R11, 0x8, R6 ;  /* 0x000000080b067825 */ /* 0x001fc800078e0206 */
[----:B------:R-:W0:Y:S01]  /*09c0*/  @!P1 LDC.64 R18, c[0x0][0x388] ;  /* 0x0000e200ff129b82 */ /* 0x000e220000000a00 */
[----:B------:R-:W-:Y:S01]  /*09d0*/  @!P1 IMAD R23, R2, R23, R3 ;  /* 0x0000001702179224 */ /* 0x000fe200078e0203 */
[----:B------:R-:W2:Y:S06]  /*09e0*/  @!P0 LDG.E.64 R10, desc[UR8][R6.64] ;  /* 0x00000008060a8981 */ /* 0x000eac000c1e1b00 */
[----:B------:R-:W3:Y:S01]  /*09f0*/  @!P2 LDC.64 R20, c[0x0][0x388] ;  /* 0x0000e200ff14ab82 */ /* 0x000ee20000000a00 */
[----:B-1----:R-:W-:-:S07]  /*0a00*/  @!P0 IMAD.WIDE R14, R15, 0x8, R8 ;  /* 0x000000080f0e8825 */ /* 0x002fce00078e0208 */
[----:B------:R-:W1:Y:S01]  /*0a10*/  @!P4 LDC.64 R8, c[0x0][0x388] ;  /* 0x0000e200ff08cb82 */ /* 0x000e620000000a00 */
[----:B------:R-:W2:Y:S01]  /*0a20*/  @!P0 LDG.E.64 R14, desc[UR8][R14.64] ;  /* 0x000000080e0e8981 */ /* 0x000ea2000c1e1b00 */
[----:B0-----:R-:W-:-:S04]  /*0a30*/  @!P1 IMAD.WIDE R18, R23, 0x8, R18 ;  /* 0x0000000817129825 */ /* 0x001fc800078e0212 */
[C---:B------:R-:W-:Y:S02]  /*0a40*/  @!P2 IMAD R23, R2.reuse, R17, R3 ;  /* 0x000000110217a224 */ /* 0x040fe400078e0203 */
[----:B------:R-:W4:Y:S02]  /*0a50*/  @!P1 LDG.E.64 R16, desc[UR8][R6.64+-0x8] ;  /* 0xfffff80806109981 */ /* 0x000f24000c1e1b00 */
[----:B---3--:R-:W-:Y:S02]  /*0a60*/  @!P2 IMAD.WIDE R22, R23, 0x8, R20 ;  /* 0x000000081716a825 */ /* 0x008fe400078e0214 */
[----:B------:R-:W4:Y:S02]  /*0a70*/  @!P1 LDG.E.64 R18, desc[UR8][R18.64] ;  /* 0x0000000812129981 */ /* 0x000f24000c1e1b00 */
[----:B------:R-:W-:Y:S02]  /*0a80*/  @!P4 IMAD R25, R2, R25, R3 ;  /* 0x000000190219c224 */ /* 0x000fe400078e0203 */
[----:B------:R-:W3:Y:S04]  /*0a90*/  @!P2 LDG.E.64 R20, desc[UR8][R6.64+-0x10] ;  /* 0xfffff0080614a981 */ /* 0x000ee8000c1e1b00 */
[----:B------:R-:W3:Y:S01]  /*0aa0*/  @!P2 LDG.E.64 R22, desc[UR8][R22.64] ;  /* 0x000000081616a981 */ /* 0x000ee2000c1e1b00 */
[----:B-1----:R-:W-:-:S03]  /*0ab0*/  @!P4 IMAD.WIDE R8, R25, 0x8, R8 ;  /* 0x000000081908c825 */ /* 0x002fc600078e0208 */
[----:B------:R-:W5:Y:S04]  /*0ac0*/  @!P4 LDG.E.64 R24, desc[UR8][R6.64+-0x18] ;  /* 0xffffe8080618c981 */ /* 0x000f68000c1e1b00 */
[----:B------:R-:W5:Y:S01]  /*0ad0*/  @!P4 LDG.E.64 R8, desc[UR8][R8.64] ;  /* 0x000000080808c981 */ /* 0x000f62000c1e1b00 */
[----:B------:R-:W-:Y:S01]  /*0ae0*/  UIADD3 UR4, UPT, UPT, UR4, 0x4, URZ ;  /* 0x0000000404047890 */ /* 0x000fe2000fffe0ff */
[----:B--2---:R-:W-:-:S08]  /*0af0*/  @!P0 DFMA R12, R14, R10, R12 ;  /* 0x0000000a0e0c822b */ /* 0x004fd0000000000c */
[----:B----4-:R-:W-:-:S08]  /*0b00*/  @!P1 DFMA R12, R18, R16, R12 ;  /* 0x00000010120c922b */ /* 0x010fd0000000000c */
[----:B---3--:R-:W-:-:S08]  /*0b10*/  @!P2 DFMA R12, R22, R20, R12 ;  /* 0x00000014160ca22b */ /* 0x008fd0000000000c */
[----:B-----5:R-:W-:-:S11]  /*0b20*/  @!P4 DFMA R12, R8, R24, R12 ;  /* 0x00000018080cc22b */ /* 0x020fd6000000000c */
.L_x_3:
[----:B------:R-:W-:Y:S05]  /*0b30*/  @P3 BRA `(.L_x_4) ;  /* 0x0000000000583947 */ /* 0x000fea0003800000 */
[----:B------:R-:W-:Y:S01]  /*0b40*/  IADD3 R7, PT, PT, R0, UR4, RZ ;  /* 0x0000000400077c10 */ /* 0x000fe2000fffe0ff */
[----:B------:R-:W0:Y:S01]  /*0b50*/  LDC.64 R8, c[0x0][0x390] ;  /* 0x0000e400ff087b82 */ /* 0x000e220000000a00 */
[----:B------:R-:W-:Y:S02]  /*0b60*/  VIADD R19, R5, -UR4 ;  /* 0x8000000405137c36 */ /* 0x000fe40008000000 */
[CC--:B------:R-:W-:Y:S02]  /*0b70*/  ISETP.GE.U32.AND P0, PT, R7.reuse, R4.reuse, PT ;  /* 0x000000040700720c */ /* 0x0c0fe40003f06070 */
[C---:B------:R-:W-:Y:S02]  /*0b80*/  IADD3 R17, PT, PT, R7.reuse, 0x1, RZ ;  /* 0x0000000107117810 */ /* 0x040fe40007ffe0ff */
[----:B------:R-:W-:Y:S02]  /*0b90*/  ISETP.LT.OR P0, PT, R7, RZ, P0 ;  /* 0x000000ff0700720c */ /* 0x000fe40000701670 */
[----:B------:R-:W-:-:S04]  /*0ba0*/  ISETP.GE.U32.AND P1, PT, R17, R4, PT ;  /* 0x000000041100720c */ /* 0x000fc80003f26070 */
[----:B------:R-:W-:-:S07]  /*0bb0*/  ISETP.LT.OR P1, PT, R17, RZ, P1 ;  /* 0x000000ff1100720c */ /* 0x000fce0000f21670 */
[----:B------:R-:W1:Y:S01]  /*0bc0*/  @!P0 LDC.64 R14, c[0x0][0x388] ;  /* 0x0000e200ff0e8b82 */ /* 0x000e620000000a00 */
[----:B------:R-:W-:Y:S02]  /*0bd0*/  @!P0 IMAD R7, R2, R7, R3 ;  /* 0x0000000702078224 */ /* 0x000fe400078e0203 */
[----:B0-----:R-:W-:-:S05]  /*0be0*/  IMAD.WIDE R8, R19, 0x8, R8 ;  /* 0x0000000813087825 */ /* 0x001fca00078e0208 */
[----:B------:R-:W0:Y:S01]  /*0bf0*/  @!P1 LDC.64 R10, c[0x0][0x388] ;  /* 0x0000e200ff0a9b82 */ /* 0x000e220000000a00 */
[----:B------:R-:W-:Y:S02]  /*0c00*/  @!P1 IMAD R17, R2, R17, R3 ;  /* 0x0000001102119224 */ /* 0x000fe400078e0203 */
[----:B-1----:R-:W-:Y:S02]  /*0c10*/  @!P0 IMAD.WIDE R14, R7, 0x8, R14 ;  /* 0x00000008070e8825 */ /* 0x002fe400078e020e */
[----:B------:R-:W2:Y:S04]  /*0c20*/  @!P0 LDG.E.64 R6, desc[UR8][R8.64] ;  /* 0x0000000808068981 */ /* 0x000ea8000c1e1b00 */
[----:B------:R-:W2:Y:S01]  /*0c30*/  @!P0 LDG.E.64 R14, desc[UR8][R14.64] ;  /* 0x000000080e0e8981 */ /* 0x000ea2000c1e1b00 */
[----:B0-----:R-:W-:-:S03]  /*0c40*/  @!P1 IMAD.WIDE R10, R17, 0x8, R10 ;  /* 0x00000008110a9825 */ /* 0x001fc600078e020a */
[----:B------:R-:W3:Y:S04]  /*0c50*/  @!P1 LDG.E.64 R16, desc[UR8][R8.64+-0x8] ;  /* 0xfffff80808109981 */ /* 0x000ee8000c1e1b00 */
[----:B------:R-:W3:Y:S01]  /*0c60*/  @!P1 LDG.E.64 R10, desc[UR8][R10.64] ;  /* 0x000000080a0a9981 */ /* 0x000ee2000c1e1b00 */
[----:B------:R-:W-:Y:S01]  /*0c70*/  UIADD3 UR4, UPT, UPT, UR4, 0x2, URZ ;  /* 0x0000000204047890 */ /* 0x000fe2000fffe0ff */
[----:B--2---:R-:W-:-:S08]  /*0c80*/  @!P0 DFMA R12, R14, R6, R12 ;  /* 0x000000060e0c822b */ /* 0x004fd0000000000c */
[----:B---3--:R-:W-:-:S11]  /*0c90*/  @!P1 DFMA R12, R10, R16, R12 ;  /* 0x000000100a0c922b */ /* 0x008fd6000000000c */
.L_x_4:
[----:B------:R-:W-:Y:S01]  /*0ca0*/  IADD3 R11, PT, PT, R0, UR4, RZ ;  /* 0x00000004000b7c10 */ /* 0x000fe2000fffe0ff */
[----:B------:R-:W-:Y:S03]  /*0cb0*/  BSSY.RECONVERGENT B0, `(.L_x_0) ;  /* 0x000000d000007945 */ /* 0x000fe60003800200 */
[----:B------:R-:W-:-:S04]  /*0cc0*/  ISETP.GE.U32.AND P0, PT, R11, R4, PT ;  /* 0x000000040b00720c */ /* 0x000fc80003f06070 */
[----:B------:R-:W-:-:S13]  /*0cd0*/  ISETP.LT.OR P0, PT, R11, RZ, P0 ;  /* 0x000000ff0b00720c */ /* 0x000fda0000701670 */
[----:B------:R-:W-:Y:S05]  /*0ce0*/  @P0 BRA `(.L_x_5) ;  /* 0x0000000000240947 */ /* 0x000fea0003800000 */
[----:B------:R-:W0:Y:S01]  /*0cf0*/  LDC.64 R6, c[0x0][0x388] ;  /* 0x0000e200ff067b82 */ /* 0x000e220000000a00 */
[----:B------:R-:W-:Y:S01]  /*0d00*/  IMAD R11, R2, R11, R3 ;  /* 0x0000000b020b7224 */ /* 0x000fe200078e0203 */
[----:B------:R-:W-:-:S06]  /*0d10*/  IADD3 R15, PT, PT, R5, -UR4, RZ ;  /* 0x80000004050f7c10 */ /* 0x000fcc000fffe0ff */
[----:B------:R-:W1:Y:S01]  /*0d20*/  LDC.64 R8, c[0x0][0x390] ;  /* 0x0000e400ff087b82 */ /* 0x000e620000000a00 */
[----:B0-----:R-:W-:-:S06]  /*0d30*/  IMAD.WIDE R4, R11, 0x8, R6 ;  /* 0x000000080b047825 */ /* 0x001fcc00078e0206 */
[----:B------:R-:W2:Y:S01]  /*0d40*/  LDG.E.64 R4, desc[UR8][R4.64] ;  /* 0x0000000804047981 */ /* 0x000ea2000c1e1b00 */
[----:B-1----:R-:W-:-:S06]  /*0d50*/  IMAD.WIDE R6, R15, 0x8, R8 ;  /* 0x000000080f067825 */ /* 0x002fcc00078e0208 */
[----:B------:R-:W2:Y:S02]  /*0d60*/  LDG.E.64 R6, desc[UR8][R6.64] ;  /* 0x0000000806067981 */ /* 0x000ea4000c1e1b00 */
[----:B--2---:R-:W-:-:S11]  /*0d70*/  DFMA R12, R4, R6, R12 ;  /* 0x00000006040c722b */ /* 0x004fd6000000000c */
.L_x_5:
[----:B------:R-:W-:Y:S05]  /*0d80*/  BSYNC.RECONVERGENT B0 ;  /* 0x0000000000007941 */ /* 0x000fea0003800200 */
.L_x_0:
[----:B------:R-:W0:Y:S01]  /*0d90*/  LDC.64 R4, c[0x0][0x380] ;  /* 0x0000e000ff047b82 */ /* 0x000e220000000a00 */
[----:B------:R-:W-:-:S04]  /*0da0*/  IMAD R3, R0, R2, R3 ;  /* 0x0000000200037224 */ /* 0x000fc800078e0203 */
[----:B0-----:R-:W-:-:S05]  /*0db0*/  IMAD.WIDE R2, R3, 0x8, R4 ;  /* 0x0000000803027825 */ /* 0x001fca00078e0204 */
[----:B------:R-:W-:Y:S01]  /*0dc0*/  STG.E.64 desc[UR8][R2.64], R12 ;  /* 0x0000000c02007986 */ /* 0x000fe2000c101b08 */
[----:B------:R-:W-:Y:S05]  /*0dd0*/  EXIT ;  /* 0x000000000000794d */ /* 0x000fea0003800000 */
.L_x_6:
[----:B------:R-:W-:-:S00]  /*0de0*/  BRA `(.L_x_6) ;  /* 0xfffffffc00fc7947 */ /* 0x000fc0000383ffff */
[----:B------:R-:W-:-:S00]  /*0df0*/  NOP ;  /* 0x0000000000007918 */ /* 0x000fc00000000000 */
        /* <DEDUP_REMOVED lines=8> */
.L_x_14:


//--------------------- .text._Z17convolutionRowGPUPdS_S_i --------------------------
	.section	.text._Z17convolutionRowGPUPdS_S_i,"ax",@progbits
	.align	128
        .global         _Z17convolutionRowGPUPdS_S_i
        .type           _Z17convolutionRowGPUPdS_S_i,@function
        .size           _Z17convolutionRowGPUPdS_S_i,(.L_x_15 - _Z17convolutionRowGPUPdS_S_i)
        .other          _Z17convolutionRowGPUPdS_S_i,@"STO_CUDA_ENTRY STV_DEFAULT"
_Z17convolutionRowGPUPdS_S_i:
.text._Z17convolutionRowGPUPdS_S_i:
[----:B------:R-:W-:Y:S01]  /*0000*/  LDC R1, c[0x0][0x37c] ;  /* 0x0000df00ff017b82 */ /* 0x000fe20000000800 */
[----:B------:R-:W0:Y:S07]  /*0010*/  S2R R3, SR_TID.Y ;  /* 0x0000000000037919 */ /* 0x000e2e0000002200 */
[----:B------:R-:W1:Y:S01]  /*0020*/  LDC R5, c[0x0][0x360] ;  /* 0x0000d800ff057b82 */ /* 0x000e620000000800 */
[----:B------:R-:W2:Y:S01]  /*0030*/  LDCU UR7, c[0x0][0x398] ;  /* 0x00007300ff0777ac */ /* 0x000ea20008000800 */
[----:B------:R-:W-:Y:S01]  /*0040*/  CS2R R6, SRZ ;  /* 0x0000000000067805 */ /* 0x000fe2000001ff00 */
[----:B------:R-:W3:Y:S01]  /*0050*/  S2R R8, SR_TID.X ;  /* 0x0000000000087919 */ /* 0x000ee20000002100 */
[----:B------:R-:W4:Y:S04]  /*0060*/  LDCU.64 UR8, c[0x0][0x358] ;  /* 0x00006b00ff0877ac */ /* 0x000f280008000a00 */
[----:B------:R-:W1:Y:S08]  /*0070*/  LDC R9, c[0x0][0x370] ;  /* 0x0000dc00ff097b82 */ /* 0x000e700000000800 */
[----:B------:R-:W0:Y:S01]  /*0080*/  S2UR UR4, SR_CTAID.Y ;  /* 0x00000000000479c3 */ /* 0x000e220000002600 */
[----:B--2---:R-:W-:-:S07]  /*0090*/  UISETP.GE.AND UP0, UPT, UR7, URZ, UPT ;  /* 0x000000ff0700728c */ /* 0x004fce000bf06270 */
[----:B------:R-:W0:Y:S08]  /*00a0*/  LDC R4, c[0x0][0x364] ;  /* 0x0000d900ff047b82 */ /* 0x000e300000000800 */
[----:B------:R-:W3:Y:S01]  /*00b0*/  S2UR UR5, SR_CTAID.X ;  /* 0x00000000000579c3 */ /* 0x000ee20000002500 */
[----:B0-----:R-:W-:Y:S02]  /*00c0*/  IMAD R4, R4, UR4, R3 ;  /* 0x0000000404047c24 */ /* 0x001fe4000f8e0203 */
[----:B-1----:R-:W-:-:S02]  /*00d0*/  IMAD R3, R5, R9, RZ ;  /* 0x0000000905037224 */ /* 0x002fc400078e02ff */
[----:B---3--:R-:W-:-:S04]  /*00e0*/  IMAD R0, R5, UR5, R8 ;  /* 0x0000000505007c24 */ /* 0x008fc8000f8e0208 */
[----:B------:R-:W-:Y:S01]  /*00f0*/  IMAD R2, R3, R4, R0 ;  /* 0x0000000403027224 */ /* 0x000fe200078e0200 */
[----:B----4-:R-:W-:Y:S06]  /*0100*/  BRA.U !UP0, `(.L_x_7) ;  /* 0x0000000908487547 */ /* 0x010fec000b800000 */
[----:B------:R-:W-:Y:S01]  /*0110*/  UISETP.GE.U32.AND UP0, UPT, UR7, 0x4, UPT ;  /* 0x000000040700788c */ /* 0x000fe2000bf06070 */
[----:B------:R-:W-:Y:S01]  /*0120*/  CS2R R6, SRZ ;  /* 0x0000000000067805 */ /* 0x000fe2000001ff00 */
[----:B------:R-:W-:-:S07]  /*0130*/  UIADD3 UR4, UPT, UPT, -UR7, URZ, URZ ;  /* 0x000000ff07047290 */ /* 0x000fce000fffe1ff */
[----:B------:R-:W-:Y:S05]  /*0140*/  BRA.U !UP0, `(.L_x_8) ;  /* 0x0000000508147547 */ /* 0x000fea000b800000 */
[----:B------:R-:W-:Y:S01]  /*0150*/  IMAD R4, R4, R9, UR5 ;  /* 0x0000000504047e24 */ /* 0x000fe2000f8e0209 */
[----:B------:R-:W-:Y:S02]  /*0160*/  USHF.L.U32 UR6, UR7, 0x1, URZ ;  /* 0x0000000107067899 */ /* 0x000fe400080006ff */
[----:B------:R-:W-:Y:S01]  /*0170*/  VIADD R28, R0, -UR7 ;  /* 0x80000007001c7c36 */ /* 0x000fe20008000000 */
[----:B------:R-:W-:Y:S01]  /*0180*/  CS2R R6, SRZ ;  /* 0x0000000000067805 */ /* 0x000fe2000001ff00 */
[----:B------:R-:W-:Y:S01]  /*0190*/  IMAD R5, R4, R5, R8 ;  /* 0x0000000504057224 */ /* 0x000fe200078e0208 */
[----:B------:R-:W-:Y:S02]  /*01a0*/  ULOP3.LUT UR4, UR6, 0xfffffff8, URZ, 0xc0, !UPT ;  /* 0xfffffff806047892 */ /* 0x000fe4000f8ec0ff */
[----:B------:R-:W-:Y:S01]  /*01b0*/  IMAD.U32 R4, RZ, RZ, UR6 ;  /* 0x00000006ff047e24 */ /* 0x000fe2000f8e00ff */
[----:B------:R-:W-:Y:S02]  /*01c0*/  UIADD3 UR5, UPT, UPT, -UR7, 0x3, URZ ;  /* 0x0000000307057890 */ /* 0x000fe4000fffe1ff */
[----:B------:R-:W-:Y:S01]  /*01d0*/  VIADD R5, R5, -UR7 ;  /* 0x8000000705057c36 */ /* 0x000fe20008000000 */
[----:B------:R-:W-:-:S12]  /*01e0*/  UIADD3 UR4, UPT, UPT, -UR4, URZ, URZ ;  /* 0x000000ff04047290 */ /* 0x000fd8000fffe1ff */
.L_x_9:
[----:B------:R-:W0:Y:S01]  /*01f0*/  LDC.64 R24, c[0x0][0x390] ;  /* 0x0000e400ff187b82 */ /* 0x000e220000000a00 */
[----:B------:R-:W-:-:S04]  /*0200*/  ISETP.GE.U32.AND P3, PT, R28, R3, PT ;  /* 0x000000031c00720c */ /* 0x000fc80003f66070 */
[----:B------:R-:W-:-:S03]  /*0210*/  ISETP.LT.OR P3, PT, R28, RZ, P3 ;  /* 0x000000ff1c00720c */ /* 0x000fc60001f61670 */
[----:B------:R-:W1:Y:S01]  /*0220*/  LDC.64 R8, c[0x0][0x388] ;  /* 0x0000e200ff087b82 */ /* 0x000e620000000a00 */
[----:B0-----:R-:W-:-:S09]  /*0230*/  IMAD.WIDE R24, R4, 0x8, R24 ;  /* 0x0000000804187825 */ /* 0x001fd200078e0218 */
[----:B------:R-:W2:Y:S01]  /*0240*/  @!P3 LDG.E.64 R18, desc[UR8][R24.64] ;  /* 0x000000081812b981 */ /* 0x000ea2000c1e1b00 */
[----:B-1----:R-:W-:-:S05]  /*0250*/  IMAD.WIDE R8, R5, 0x8, R8 ;  /* 0x0000000805087825 */ /* 0x002fca00078e0208 */
[----:B------:R-:W2:Y:S01]  /*0260*/  @!P3 LDG.E.64 R20, desc[UR8][R8.64] ;  /* 0x000000080814b981 */ /* 0x000ea2000c1e1b00 */
[C---:B------:R-:W-:Y:S02]  /*0270*/  VIADD R10, R28.reuse, 0x1 ;  /* 0x000000011c0a7836 */ /* 0x040fe40000000000 */
[----:B------:R-:W-:-:S03]  /*0280*/  VIADD R12, R28, 0x2 ;  /* 0x000000021c0c7836 */ /* 0x000fc60000000000 */
[----:B------:R-:W-:-:S04]  /*0290*/  ISETP.GE.U32.AND P2, PT, R10, R3, PT ;  /* 0x000000030a00720c */ /* 0x000fc80003f46070 */
[----:B------:R-:W-:Y:S02]  /*02a0*/  ISETP.LT.OR P2, PT, R10, RZ, P2 ;  /* 0x000000ff0a00720c */ /* 0x000fe40001741670 */
[----:B------:R-:W-:Y:S01]  /*02b0*/  ISETP.GE.U32.AND P1, PT, R12, R3, PT ;  /* 0x000000030c00720c */ /* 0x000fe20003f26070 */
[----:B------:R-:W-:-:S03]  /*02c0*/  VIADD R14, R28, 0x3 ;  /* 0x000000031c0e7836 */ /* 0x000fc60000000000 */
[----:B------:R-:W-:Y:S02]  /*02d0*/  ISETP.LT.OR P1, PT, R12, RZ, P1 ;  /* 0x000000ff0c00720c */ /* 0x000fe40000f21670 */
[----:B------:R-:W-:-:S05]  /*02e0*/  ISETP.GE.U32.AND P0, PT, R14, R3, PT ;  /* 0x000000030e00720c */ /* 0x000fca0003f06070 */
[----:B------:R-:W3:Y:S04]  /*02f0*/  @!P2 LDG.E.64 R10, desc[UR8][R24.64+-0x8] ;  /* 0xfffff808180aa981 */ /* 0x000ee8000c1e1b00 */
[----:B------:R-:W3:Y:S01]  /*0300*/  @!P2 LDG.E.64 R12, desc[UR8][R8.64+0x8] ;  /* 0x00000808080ca981 */ /* 0x000ee2000c1e1b00 */
[----:B------:R-:W-:-:S03]  /*0310*/  ISETP.LT.OR P0, PT, R14, RZ, P0 ;  /* 0x000000ff0e00720c */ /* 0x000fc60000701670 */
[----:B------:R-:W4:Y:S04]  /*0320*/  @!P1 LDG.E.64 R14, desc[UR8][R24.64+-0x10] ;  /* 0xfffff008180e9981 */ /* 0x000f28000c1e1b00 */
[----:B------:R-:W4:Y:S01]  /*0330*/  @!P1 LDG.E.64 R16, desc[UR8][R8.64+0x10] ;  /* 0x0000100808109981 */ /* 0x000f22000c1e1b00 */
[----:B------:R-:W-:Y:S01]  /*0340*/  IADD3 R22, PT, PT, R28, 0x4, RZ ;  /* 0x000000041c167810 */ /* 0x000fe20007ffe0ff */
[----:B--2---:R-:W-:-:S04]  /*0350*/  @!P3 DFMA R6, R20, R18, R6 ;  /* 0x000000121406b22b */ /* 0x004fc80000000006 */
[----:B------:R-:W2:Y:S04]  /*0360*/  @!P0 LDG.E.64 R18, desc[UR8][R24.64+-0x18] ;  /* 0xffffe80818128981 */ /* 0x000ea8000c1e1b00 */
[----:B------:R-:W2:Y:S01]  /*0370*/  @!P0 LDG.E.64 R20, desc[UR8][R8.64+0x18] ;  /* 0x0000180808148981 */ /* 0x000ea2000c1e1b00 */
[----:B------:R-:W-:-:S04]  /*0380*/  ISETP.GE.U32.AND P3, PT, R22, R3, PT ;  /* 0x000000031600720c */ /* 0x000fc80003f66070 */
[----:B------:R-:W-:Y:S01]  /*0390*/  ISETP.LT.OR P3, PT, R22, RZ, P3 ;  /* 0x000000ff1600720c */ /* 0x000fe20001f61670 */
[----:B------:R-:W-:-:S05]  /*03a0*/  VIADD R22, R28, 0x5 ;  /* 0x000000051c167836 */ /* 0x000fca0000000000 */
[----:B------:R-:W-:-:S04]  /*03b0*/  ISETP.GE.U32.AND P4, PT, R22, R3, PT ;  /* 0x000000031600720c */ /* 0x000fc80003f86070 */
[----:B------:R-:W-:Y:S01]  /*03c0*/  ISETP.LT.OR P4, PT, R22, RZ, P4 ;  /* 0x000000ff1600720c */ /* 0x000fe20002781670 */
[----:B------:R-:W-:-:S05]  /*03d0*/  VIADD R22, R28, 0x6 ;  /* 0x000000061c167836 */ /* 0x000fca0000000000 */
[CC--:B------:R-:W-:Y:S01]  /*03e0*/  ISETP.GE.U32.AND P5, PT, R22.reuse, R3.reuse, PT ;  /* 0x000000031600720c */ /* 0x0c0fe20003fa6070 */
[----:B---3--:R-:W-:Y:S01]  /*03f0*/  @!P2 DFMA R6, R12, R10, R6 ;  /* 0x0000000a0c06a22b */ /* 0x008fe20000000006 */
[----:B------:R-:W3:Y:S02]  /*0400*/  @!P3 LDG.E.64 R10, desc[UR8][R24.64+-0x20] ;  /* 0xffffe008180ab981 */ /* 0x000ee4000c1e1b00 */
[----:B------:R-:W-:Y:S01]  /*0410*/  ISETP.LT.OR P2, PT, R22, RZ, P5 ;  /* 0x000000ff1600720c */ /* 0x000fe20002f41670 */
[----:B------:R-:W-:Y:S01]  /*0420*/  VIADD R22, R28, 0x7 ;  /* 0x000000071c167836 */ /* 0x000fe20000000000 */
[----:B------:R-:W3:Y:S03]  /*0430*/  @!P3 LDG.E.64 R12, desc[UR8][R8.64+0x20] ;  /* 0x00002008080cb981 */ /* 0x000ee6000c1e1b00 */
[----:B----4-:R-:W-:Y:S01]  /*0440*/  @!P1 DFMA R6, R16, R14, R6 ;  /* 0x0000000e1006922b */ /* 0x010fe20000000006 */
[C---:B------:R-:W-:Y:S01]  /*0450*/  ISETP.GE.U32.AND P1, PT, R22.reuse, R3, PT ;  /* 0x000000031600720c */ /* 0x040fe20003f26070 */
[----:B------:R-:W4:Y:S04]  /*0460*/  @!P4 LDG.E.64 R14, desc[UR8][R24.64+-0x28] ;  /* 0xffffd808180ec981 */ /* 0x000f28000c1e1b00 */
[----:B------:R-:W4:Y:S01]  /*0470*/  @!P4 LDG.E.64 R16, desc[UR8][R8.64+0x28] ;  /* 0x000028080810c981 */ /* 0x000f22000c1e1b00 */
[----:B------:R-:W-:-:S13]  /*0480*/  ISETP.LT.OR P1, PT, R22, RZ, P1 ;  /* 0x000000ff1600720c */ /* 0x000fda0000f21670 */
[----:B------:R-:W5:Y:S04]  /*0490*/  @!P1 LDG.E.64 R22, desc[UR8][R24.64+-0x38] ;  /* 0xffffc80818169981 */ /* 0x000f68000c1e1b00 */
[----:B------:R-:W5:Y:S01]  /*04a0*/  @!P1 LDG.E.64 R26, desc[UR8][R8.64+0x38] ;  /* 0x00003808081a9981 */ /* 0x000f62000c1e1b00 */
[----:B--2---:R-:W-:-:S03]  /*04b0*/  @!P0 DFMA R6, R20, R18, R6 ;  /* 0x000000121406822b */ /* 0x004fc60000000006 */
[----:B------:R-:W2:Y:S04]  /*04c0*/  @!P2 LDG.E.64 R18, desc[UR8][R24.64+-0x30] ;  /* 0xffffd0081812a981 */ /* 0x000ea8000c1e1b00 */
[----:B------:R-:W2:Y:S01]  /*04d0*/  @!P2 LDG.E.64 R20, desc[UR8][R8.64+0x30] ;  /* 0x000030080814a981 */ /* 0x000ea2000c1e1b00 */
[----:B------:R-:W-:-:S04]  /*04e0*/  UIADD3 UR4, UPT, UPT, UR4, 0x8, URZ ;  /* 0x0000000804047890 */ /* 0x000fc8000fffe0ff */
[----:B------:R-:W-:Y:S01]  /*04f0*/  UISETP.NE.AND UP0, UPT, UR4, URZ, UPT ;  /* 0x000000ff0400728c */ /* 0x000fe2000bf05270 */
[----:B---3--:R-:W-:-:S08]  /*0500*/  @!P3 DFMA R6, R12, R10, R6 ;  /* 0x0000000a0c06b22b */ /* 0x008fd00000000006 */
[----:B----4-:R-:W-:Y:S01]  /*0510*/  @!P4 DFMA R6, R16, R14, R6 ;  /* 0x0000000e1006c22b */ /* 0x010fe20000000006 */
[----:B------:R-:W-:Y:S01]  /*0520*/  VIADD R28, R28, 0x8 ;  /* 0x000000081c1c7836 */ /* 0x000fe20000000000 */
[----:B------:R-:W-:Y:S01]  /*0530*/  IADD3 R5, PT, PT, R5, 0x8, RZ ;  /* 0x0000000805057810 */ /* 0x000fe20007ffe0ff */
[----:B------:R-:W-:Y:S01]  /*0540*/  VIADD R4, R4, 0xfffffff8 ;  /* 0xfffffff804047836 */ /* 0x000fe20000000000 */
[----:B------:R-:W-:-:S04]  /*0550*/  UIADD3 UR5, UPT, UPT, UR5, 0x8, URZ ;  /* 0x0000000805057890 */ /* 0x000fc8000fffe0ff */
[----:B--2---:R-:W-:-:S08]  /*0560*/  @!P2 DFMA R6, R20, R18, R6 ;  /* 0x000000121406a22b */ /* 0x004fd00000000006 */
[----:B-----5:R-:W-:Y:S01]  /*0570*/  @!P1 DFMA R6, R26, R22, R6 ;  /* 0x000000161a06922b */ /* 0x020fe20000000006 */
[----:B------:R-:W-:Y:S10]  /*0580*/  BRA.U UP0, `(.L_x_9) ;  /* 0xfffffffd00187547 */ /* 0x000ff4000b83ffff */
[----:B------:R-:W-:-:S12]  /*0590*/  UIADD3 UR4, UPT, UPT, UR5, -0x3, URZ ;  /* 0xfffffffd05047890 */ /* 0x000fd8000fffe0ff */
.L_x_8:
[----:B------:R-:W0:Y:S02]  /*05a0*/  LDC R18, c[0x0][0x398] ;  /* 0x0000e600ff127b82 */ /* 0x000e240000000800 */
[C---:B0-----:R-:W-:Y:S01]  /*05b0*/  IMAD.SHL.U32 R4, R18.reuse, 0x2, RZ ;  /* 0x0000000212047824 */ /* 0x041fe200078e00ff */
[----:B------:R-:W-:-:S04]  /*05c0*/  LOP3.LUT R5, R18, 0x1, RZ, 0xc0, !PT ;  /* 0x0000000112057812 */ /* 0x000fc800078ec0ff */
[----:B------:R-:W-:Y:S02]  /*05d0*/  LOP3.LUT R4, R4, 0x6, RZ, 0xc0, !PT ;  /* 0x0000000604047812 */ /* 0x000fe400078ec0ff */
[----:B------:R-:W-:Y:S02]  /*05e0*/  ISETP.NE.U32.AND P3, PT, R5, 0x1, PT ;  /* 0x000000010500780c */ /* 0x000fe40003f65070 */
[----:B------:R-:W-:-:S13]  /*05f0*/  ISETP.GE.U32.AND P0, PT, R4, 0x3, PT ;  /* 0x000000030400780c */ /* 0x000fda0003f06070 */
[----:B------:R-:W-:Y:S05]  /*0600*/  @!P0 BRA `(.L_x_10) ;  /* 0x00000000007c8947 */ /* 0x000fea0003800000 */
[----:B------:R-:W0:Y:S01]  /*0610*/  LDC.64 R20, c[0x0][0x390] ;  /* 0x0000e400ff147b82 */ /* 0x000e220000000a00 */
[----:B------:R-:W-:Y:S02]  /*0620*/  VIADD R10, R0, UR4 ;  /* 0x00000004000a7c36 */ /* 0x000fe40008000000 */
[----:B------:R-:W-:Y:S02]  /*0630*/  VIADD R5, R18, -UR4 ;  /* 0x8000000412057c36 */ /* 0x000fe40008000000 */
[C---:B------:R-:W-:Y:S01]  /*0640*/  VIADD R4, R10.reuse, 0x1 ;  /* 0x000000010a047836 */ /* 0x040fe20000000000 */
[----:B------:R-:W-:Y:S01]  /*0650*/  ISETP.GE.U32.AND P0, PT, R10, R3, PT ;  /* 0x000000030a00720c */ /* 0x000fe20003f06070 */
[----:B------:R-:W-:Y:S01]  /*0660*/  VIADD R9, R2, UR4 ;  /* 0x0000000402097c36 */ /* 0x000fe20008000000 */
[----:B------:R-:W1:Y:S01]  /*0670*/  LDC.64 R22, c[0x0][0x388] ;  /* 0x0000e200ff167b82 */ /* 0x000e620000000a00 */
[C---:B------:R-:W-:Y:S02]  /*0680*/  IADD3 R8, PT, PT, R10.reuse, 0x2, RZ ;  /* 0x000000020a087810 */ /* 0x040fe40007ffe0ff */
[----:B------:R-:W-:-:S02]  /*0690*/  ISETP.LT.OR P0, PT, R10, RZ, P0 ;  /* 0x000000ff0a00720c */ /* 0x000fc40000701670 */
[-C--:B------:R-:W-:Y:S02]  /*06a0*/  ISETP.GE.U32.AND P1, PT, R4, R3.reuse, PT ;  /* 0x000000030400720c */ /* 0x080fe40003f26070 */
[----:B------:R-:W-:Y:S02]  /*06b0*/  ISETP.GE.U32.AND P2, PT, R8, R3, PT ;  /* 0x000000030800720c */ /* 0x000fe40003f46070 */
[----:B------:R-:W-:Y:S01]  /*06c0*/  ISETP.LT.OR P1, PT, R4, RZ, P1 ;  /* 0x000000ff0400720c */ /* 0x000fe20000f21670 */
[----:B0-----:R-:W-:Y:S01]  /*06d0*/  IMAD.WIDE R20, R5, 0x8, R20 ;  /* 0x0000000805147825 */ /* 0x001fe200078e0214 */
[----:B------:R-:W-:-:S05]  /*06e0*/  ISETP.LT.OR P2, PT, R8, RZ, P2 ;  /* 0x000000ff0800720c */ /* 0x000fca0001741670 */
[----:B------:R-:W2:Y:S01]  /*06f0*/  @!P0 LDG.E.64 R4, desc[UR8][R20.64] ;  /* 0x0000000814048981 */ /* 0x000ea2000c1e1b00 */
[----:B-1----:R-:W-:-:S05]  /*0700*/  IMAD.WIDE R22, R9, 0x8, R22 ;  /* 0x0000000809167825 */ /* 0x002fca00078e0216 */
[----:B------:R-:W3:Y:S04]  /*0710*/  @!P1 LDG.E.64 R14, desc[UR8][R20.64+-0x8] ;  /* 0xfffff808140e9981 */ /* 0x000ee8000c1e1b00 */
[----:B------:R-:W2:Y:S01]  /*0720*/  @!P0 LDG.E.64 R16, desc[UR8][R22.64] ;  /* 0x0000000816108981 */ /* 0x000ea2000c1e1b00 */
[----:B------:R-:W-:-:S03]  /*0730*/  VIADD R8, R10, 0x3 ;  /* 0x000000030a087836 */ /* 0x000fc60000000000 */
[----:B------:R-:W3:Y:S02]  /*0740*/  @!P1 LDG.E.64 R12, desc[UR8][R22.64+0x8] ;  /* 0x00000808160c9981 */ /* 0x000ee4000c1e1b00 */
[C---:B------:R-:W-:Y:S02]  /*0750*/  ISETP.GE.U32.AND P4, PT, R8.reuse, R3, PT ;  /* 0x000000030800720c */ /* 0x040fe40003f86070 */
[----:B------:R-:W4:Y:S02]  /*0760*/  @!P2 LDG.E.64 R10, desc[UR8][R20.64+-0x10] ;  /* 0xfffff008140aa981 */ /* 0x000f24000c1e1b00 */
[----:B------:R-:W-:Y:S02]  /*0770*/  ISETP.LT.OR P4, PT, R8, RZ, P4 ;  /* 0x000000ff0800720c */ /* 0x000fe40002781670 */
[----:B------:R-:W4:Y:S11]  /*0780*/  @!P2 LDG.E.64 R8, desc[UR8][R22.64+0x10] ;  /* 0x000010081608a981 */ /* 0x000f36000c1e1b00 */
[----:B------:R-:W5:Y:S04]  /*0790*/  @!P4 LDG.E.64 R26, desc[UR8][R20.64+-0x18] ;  /* 0xffffe808141ac981 */ /* 0x000f68000c1e1b00 */
[----:B------:R-:W5:Y:S01]  /*07a0*/  @!P4 LDG.E.64 R24, desc[UR8][R22.64+0x18] ;  /* 0x000018081618c981 */ /* 0x000f62000c1e1b00 */
[----:B------:R-:W-:Y:S01]  /*07b0*/  UIADD3 UR4, UPT, UPT, UR4, 0x4, URZ ;  /* 0x0000000404047890 */ /* 0x000fe2000fffe0ff */
[----:B--2---:R-:W-:-:S08]  /*07c0*/  @!P0 DFMA R6, R16, R4, R6 ;  /* 0x000000041006822b */ /* 0x004fd00000000006 */
[----:B---3--:R-:W-:-:S08]  /*07d0*/  @!P1 DFMA R6, R12, R14, R6 ;  /* 0x0000000e0c06922b */ /* 0x008fd00000000006 */
[----:B----4-:R-:W-:-:S08]  /*07e0*/  @!P2 DFMA R6, R8, R10, R6 ;  /* 0x0000000a0806a22b */ /* 0x010fd00000000006 */
[----:B-----5:R-:W-:-:S11]  /*07f0*/  @!P4 DFMA R6, R24, R26, R6 ;  /* 0x0000001a1806c22b */ /* 0x020fd60000000006 */
.L_x_10:
[----:B------:R-:W-:Y:S05]  /*0800*/  @P3 BRA `(.L_x_11) ;  /* 0x00000000004c3947 */ /* 0x000fea0003800000 */
[----:B------:R-:W0:Y:S01]  /*0810*/  LDC.64 R4, c[0x0][0x390] ;  /* 0x0000e400ff047b82 */ /* 0x000e220000000a00 */
[----:B------:R-:W-:Y:S01]  /*0820*/  VIADD R12, R0, UR4 ;  /* 0x00000004000c7c36 */ /* 0x000fe20008000000 */
[----:B------:R-:W-:Y:S01]  /*0830*/  IADD3 R17, PT, PT, R2, UR4, RZ ;  /* 0x0000000402117c10 */ /* 0x000fe2000fffe0ff */
[----:B------:R-:W-:Y:S02]  /*0840*/  VIADD R15, R18, -UR4 ;  /* 0x80000004120f7c36 */ /* 0x000fe40008000000 */
[C---:B------:R-:W-:Y:S01]  /*0850*/  VIADD R10, R12.reuse, 0x1 ;  /* 0x000000010c0a7836 */ /* 0x040fe20000000000 */
[C---:B------:R-:W-:Y:S02]  /*0860*/  ISETP.GE.U32.AND P0, PT, R12.reuse, R3, PT ;  /* 0x000000030c00720c */ /* 0x040fe40003f06070 */
[----:B------:R-:W1:Y:S02]  /*0870*/  LDC.64 R8, c[0x0][0x388] ;  /* 0x0000e200ff087b82 */ /* 0x000e640000000a00 */
[----:B------:R-:W-:-:S02]  /*0880*/  ISETP.LT.OR P0, PT, R12, RZ, P0 ;  /* 0x000000ff0c00720c */ /* 0x000fc40000701670 */
[----:B------:R-:W-:-:S04]  /*0890*/  ISETP.GE.U32.AND P1, PT, R10, R3, PT ;  /* 0x000000030a00720c */ /* 0x000fc80003f26070 */
[----:B------:R-:W-:Y:S01]  /*08a0*/  ISETP.LT.OR P1, PT, R10, RZ, P1 ;  /* 0x000000ff0a00720c */ /* 0x000fe20000f21670 */
[----:B0-----:R-:W-:-:S12]  /*08b0*/  IMAD.WIDE R14, R15, 0x8, R4 ;  /* 0x000000080f0e7825 */ /* 0x001fd800078e0204 */
[----:B------:R-:W2:Y:S01]  /*08c0*/  @!P1 LDG.E.64 R12, desc[UR8][R14.64+-0x8] ;  /* 0xfffff8080e0c9981 */ /* 0x000ea2000c1e1b00 */
[----:B-1----:R-:W-:-:S03]  /*08d0*/  IMAD.WIDE R16, R17, 0x8, R8 ;  /* 0x0000000811107825 */ /* 0x002fc600078e0208 */
[----:B------:R-:W3:Y:S04]  /*08e0*/  @!P0 LDG.E.64 R8, desc[UR8][R14.64] ;  /* 0x000000080e088981 */ /* 0x000ee8000c1e1b00 */
[----:B------:R-:W3:Y:S04]  /*08f0*/  @!P0 LDG.E.64 R4, desc[UR8][R16.64] ;  /* 0x0000000810048981 */ /* 0x000ee8000c1e1b00 */
[----:B------:R-:W2:Y:S01]  /*0900*/  @!P1 LDG.E.64 R10, desc[UR8][R16.64+0x8] ;  /* 0x00000808100a9981 */ /* 0x000ea2000c1e1b00 */
[----:B------:R-:W-:Y:S01]  /*0910*/  UIADD3 UR4, UPT, UPT, UR4, 0x2, URZ ;  /* 0x0000000204047890 */ /* 0x000fe2000fffe0ff */
[----:B---3--:R-:W-:-:S08]  /*0920*/  @!P0 DFMA R6, R4, R8, R6 ;  /* 0x000000080406822b */ /* 0x008fd00000000006 */
[----:B--2---:R-:W-:-:S11]  /*0930*/  @!P1 DFMA R6, R10, R12, R6 ;  /* 0x0000000c0a06922b */ /* 0x004fd60000000006 */
.L_x_11:
[----:B------:R-:W-:Y:S01]  /*0940*/  VIADD R0, R0, UR4 ;  /* 0x0000000400007c36 */ /* 0x000fe20008000000 */
[----:B------:R-:W-:Y:S04]  /*0950*/  BSSY.RECONVERGENT B0, `(.L_x_7) ;  /* 0x000000d000007945 */ /* 0x000fe80003800200 */
[----:B------:R-:W-:-:S04]  /*0960*/  ISETP.GE.U32.AND P0, PT, R0, R3, PT ;  /* 0x000000030000720c */ /* 0x000fc80003f06070 */
[----:B------:R-:W-:-:S13]  /*0970*/  ISETP.LT.OR P0, PT, R0, RZ, P0 ;  /* 0x000000ff0000720c */ /* 0x000fda0000701670 */
[----:B------:R-:W-:Y:S05]  /*0980*/  @P0 BRA `(.L_x_12) ;  /* 0x0000000000240947 */ /* 0x000fea0003800000 */
[----:B------:R-:W0:Y:S01]  /*0990*/  LDC.64 R4, c[0x0][0x388] ;  /* 0x0000e200ff047b82 */ /* 0x000e220000000a00 */
[----:B------:R-:W-:Y:S02]  /*09a0*/  VIADD R3, R2, UR4 ;  /* 0x0000000402037c36 */ /* 0x000fe40008000000 */
[----:B------:R-:W-:-:S05]  /*09b0*/  VIADD R11, R18, -UR4 ;  /* 0x80000004120b7c36 */ /* 0x000fca0008000000 */
[----:B------:R-:W1:Y:S01]  /*09c0*/  LDC.64 R8, c[0x0][0x390] ;  /* 0x0000e400ff087b82 */ /* 0x000e620000000a00 */
[----:B0-----:R-:W-:-:S06]  /*09d0*/  IMAD.WIDE R4, R3, 0x8, R4 ;  /* 0x0000000803047825 */ /* 0x001fcc00078e0204 */
[----:B------:R-:W2:Y:S01]  /*09e0*/  LDG.E.64 R4, desc[UR8][R4.64] ;  /* 0x0000000804047981 */ /* 0x000ea2000c1e1b00 */
[----:B-1----:R-:W-:-:S06]  /*09f0*/  IMAD.WIDE R8, R11, 0x8, R8 ;  /* 0x000000080b087825 */ /* 0x002fcc00078e0208 */
[----:B------:R-:W2:Y:S02]  /*0a00*/  LDG.E.64 R8, desc[UR8][R8.64] ;  /* 0x0000000808087981 */ /* 0x000ea4000c1e1b00 */
[----:B--2---:R-:W-:-:S11]  /*0a10*/  DFMA R6, R4, R8, R6 ;  /* 0x000000080406722b */ /* 0x004fd60000000006 */
.L_x_12:
[----:B------:R-:W-:Y:S05]  /*0a20*/  BSYNC.RECONVERGENT B0 ;  /* 0x0000000000007941 */ /* 0x000fea0003800200 */
.L_x_7:
[----:B------:R-:W0:Y:S02]  /*0a30*/  LDC.64 R4, c[0x0][0x380] ;  /* 0x0000e000ff047b82 */ /* 0x000e240000000a00 */
[----:B0-----:R-:W-:-:S05]  /*0a40*/  IMAD.WIDE R2, R2, 0x8, R4 ;  /* 0x0000000802027825 */ /* 0x001fca00078e0204 */
[----:B------:R-:W-:Y:S01]  /*0a50*/  STG.E.64 desc[UR8][R2.64], R6 ;  /* 0x0000000602007986 */ /* 0x000fe2000c101b08 */
[----:B------:R-:W-:Y:S05]  /*0a60*/  EXIT ;  /* 0x000000000000794d */ /* 0x000fea0003800000 */
.L_x_13:
        /* <DEDUP_REMOVED lines=9> */
.L_x_15:


//--------------------- .nv.shared.reserved.0     --------------------------
	.section	.nv.shared.reserved.0,"aw",@nobits
	.weak		__nv_reservedSMEM_offset_0_alias
	.size		__nv_reservedSMEM_offset_0_alias, 0, 64
	.other		__nv_reservedSMEM_offset_0_alias,@"STO_CUDA_RESERVED_SHARED STV_DEFAULT"
__nv_reservedSMEM_offset_0_alias:
	.zero		0
	.zero		64


//--------------------- .nv.constant0._Z20convolutionColumnGPUPdS_S_i --------------------------
	.section	.nv.constant0._Z20convolutionColumnGPUPdS_S_i,"a",@progbits
	.sectionflags	@""
	.align	4
.nv.constant0._Z20convolutionColumnGPUPdS_S_i:
	.zero		924


//--------------------- .nv.constant0._Z17convolutionRowGPUPdS_S_i --------------------------
	.section	.nv.constant0._Z17convolutionRowGPUPdS_S_i,"a",@progbits
	.sectionflags	@""
	.align	4
.nv.constant0._Z17convolutionRowGPUPdS_S_i:
	.zero		924


//--------------------- SYMBOLS --------------------------

	.type		.nv.reservedSmem.offset0,@object
	.size		.nv.reservedSmem.offset0,0x4
